	.target	sm_90a

	.elftype	@"ET_EXEC"


//--------------------- .note.nv.tkinfo           --------------------------
	.section	.note.nv.tkinfo,"",@"SHT_NOTE"
	.sectionflags	@"SHF_NOTE_NV_TKINFO"
	.tkinfo
        /*0018*/ 	.word	0x00000002
        /*0030*/ 	.string	""
        /*0030*/ 	.string	"ptxas"
        /*0030*/ 	.string	"Cuda compilation tools, release 13.0, V13.0.88"
        /*0030*/ 	.string	"Build cuda_13.0.r13.0/compiler.36424714_0"
        /*0030*/ 	.string	"-arch sm_90a -m 64 "



//--------------------- .note.nv.cuinfo           --------------------------
	.section	.note.nv.cuinfo,"",@"SHT_NOTE"
	.sectionflags	@"SHF_NOTE_NV_CUINFO"
        /*0018*/ 	.short	0x0002
        /*001a*/ 	.short	0x005a
        /*001c*/ 	.short	0x0082
	.zero		2


//--------------------- .nv.info                  --------------------------
	.section	.nv.info,"",@"SHT_CUDA_INFO"
	.align	4


	//----- nvinfo : EIATTR_REGCOUNT
	.align		4
        /*0000*/ 	.byte	0x04, 0x2f
        /*0002*/ 	.short	(.L_15 - .L_14)
	.align		4
.L_14:
        /*0004*/ 	.word	index@(_ZN7cutlass13device_kernelINS_4gemm6kernel13GemmUniversalIN4cute5tupleIJiiiiEEENS1_10collective13CollectiveMmaINS1_34MainloopSm90TmaGmmaWarpSpecializedILi4ENS5_IJNS4_1CILi1EEESB_SB_EEENS1_32KernelTmaWarpSpecializedPingpongEEENS5_IJNSA_ILi64EEENSA_ILi160EEENSA_ILi256EEEEEEaNS5_IJlSB_lEEEaSJ_NS4_8TiledMMAINS4_8MMA_AtomIJNS4_4SM904GMMA26MMA_64x32x32_S32S8S8_SS_TNEEEENS4_6LayoutISC_NS5_IJNSA_ILi0EEESR_SR_EEEEENS5_IJNS4_10UnderscoreESU_SU_EEEEENS4_13SM90_TMA_LOADENS4_14ComposedLayoutINS4_7SwizzleILi3ELi4ELi3EEENS4_18smem_ptr_flag_bitsILi8EEENSQ_INS5_IJNSA_ILi8EEENSA_ILi128EEEEEENS5_IJS14_SB_EEEEEEEvNS4_8identityESX_S18_vS19_EENS_8epilogue10collective6detail29Sm90TmaWarpSpecializedAdapterINS1C_15DefaultEpilogueIaSJ_SJ_NS1B_6thread17LinearCombinationIaLi1EiiLNS1G_9ScaleType4KindE0ELNS_15FloatRoundStyleE2EaEENS1_15EpilogueDefaultEEEEEvvEEEEvNT_6ParamsE)
        /*0008*/ 	.word	0x000000a8


	//----- nvinfo : EIATTR_FRAME_SIZE
	.align		4
.L_15:
        /*000c*/ 	.byte	0x04, 0x11
        /*000e*/ 	.short	(.L_17 - .L_16)
	.align		4
.L_16:
        /*0010*/ 	.word	index@(_ZN7cutlass13device_kernelINS_4gemm6kernel13GemmUniversalIN4cute5tupleIJiiiiEEENS1_10collective13CollectiveMmaINS1_34MainloopSm90TmaGmmaWarpSpecializedILi4ENS5_IJNS4_1CILi1EEESB_SB_EEENS1_32KernelTmaWarpSpecializedPingpongEEENS5_IJNSA_ILi64EEENSA_ILi160EEENSA_ILi256EEEEEEaNS5_IJlSB_lEEEaSJ_NS4_8TiledMMAINS4_8MMA_AtomIJNS4_4SM904GMMA26MMA_64x32x32_S32S8S8_SS_TNEEEENS4_6LayoutISC_NS5_IJNSA_ILi0EEESR_SR_EEEEENS5_IJNS4_10UnderscoreESU_SU_EEEEENS4_13SM90_TMA_LOADENS4_14ComposedLayoutINS4_7SwizzleILi3ELi4ELi3EEENS4_18smem_ptr_flag_bitsILi8EEENSQ_INS5_IJNSA_ILi8EEENSA_ILi128EEEEEENS5_IJS14_SB_EEEEEEEvNS4_8identityESX_S18_vS19_EENS_8epilogue10collective6detail29Sm90TmaWarpSpecializedAdapterINS1C_15DefaultEpilogueIaSJ_SJ_NS1B_6thread17LinearCombinationIaLi1EiiLNS1G_9ScaleType4KindE0ELNS_15FloatRoundStyleE2EaEENS1_15EpilogueDefaultEEEEEvvEEEEvNT_6ParamsE)
        /*0014*/ 	.word	0x00000000


	//----- nvinfo : EIATTR_MIN_STACK_SIZE
	.align		4
.L_17:
        /*0018*/ 	.byte	0x04, 0x12
        /*001a*/ 	.short	(.L_19 - .L_18)
	.align		4
.L_18:
        /*001c*/ 	.word	index@(_ZN7cutlass13device_kernelINS_4gemm6kernel13GemmUniversalIN4cute5tupleIJiiiiEEENS1_10collective13CollectiveMmaINS1_34MainloopSm90TmaGmmaWarpSpecializedILi4ENS5_IJNS4_1CILi1EEESB_SB_EEENS1_32KernelTmaWarpSpecializedPingpongEEENS5_IJNSA_ILi64EEENSA_ILi160EEENSA_ILi256EEEEEEaNS5_IJlSB_lEEEaSJ_NS4_8TiledMMAINS4_8MMA_AtomIJNS4_4SM904GMMA26MMA_64x32x32_S32S8S8_SS_TNEEEENS4_6LayoutISC_NS5_IJNSA_ILi0EEESR_SR_EEEEENS5_IJNS4_10UnderscoreESU_SU_EEEEENS4_13SM90_TMA_LOADENS4_14ComposedLayoutINS4_7SwizzleILi3ELi4ELi3EEENS4_18smem_ptr_flag_bitsILi8EEENSQ_INS5_IJNSA_ILi8EEENSA_ILi128EEEEEENS5_IJS14_SB_EEEEEEEvNS4_8identityESX_S18_vS19_EENS_8epilogue10collective6detail29Sm90TmaWarpSpecializedAdapterINS1C_15DefaultEpilogueIaSJ_SJ_NS1B_6thread17LinearCombinationIaLi1EiiLNS1G_9ScaleType4KindE0ELNS_15FloatRoundStyleE2EaEENS1_15EpilogueDefaultEEEEEvvEEEEvNT_6ParamsE)
        /*0020*/ 	.word	0x00000000
.L_19:


//--------------------- .nv.compat                --------------------------
	.section	.nv.compat,"",@"SHT_CUDA_COMPAT_INFO"
	.align	4
        /*0000*/ 	.byte	0x02, 0x09, 0x01, 0x00, 0x02, 0x02, 0x04, 0x00, 0x02, 0x05, 0x05, 0x00, 0x03, 0x07, 0x01, 0x01
        /*0010*/ 	.byte	0x02, 0x03, 0x01, 0x00, 0x02, 0x06, 0x01, 0x00, 0x04, 0x0b, 0x08, 0x00, 0x00, 0x00, 0x00, 0x00
        /*0020*/ 	.byte	0x00, 0x00, 0x00, 0x00


//--------------------- .nv.info._ZN7cutlass13device_kernelINS_4gemm6kernel13GemmUniversalIN4cute5tupleIJiiiiEEENS1_10collective13CollectiveMmaINS1_34MainloopSm90TmaGmmaWarpSpecializedILi4ENS5_IJNS4_1CILi1EEESB_SB_EEENS1_32KernelTmaWarpSpecializedPingpongEEENS5_IJNSA_ILi64EEENSA_ILi160EEENSA_ILi256EEEEEEaNS5_IJlSB_lEEEaSJ_NS4_8TiledMMAINS4_8MMA_AtomIJNS4_4SM904GMMA26MMA_64x32x32_S32S8S8_SS_TNEEEENS4_6LayoutISC_NS5_IJNSA_ILi0EEESR_SR_EEEEENS5_IJNS4_10UnderscoreESU_SU_EEEEENS4_13SM90_TMA_LOADENS4_14ComposedLayoutINS4_7SwizzleILi3ELi4ELi3EEENS4_18smem_ptr_flag_bitsILi8EEENSQ_INS5_IJNSA_ILi8EEENSA_ILi128EEEEEENS5_IJS14_SB_EEEEEEEvNS4_8identityESX_S18_vS19_EENS_8epilogue10collective6detail29Sm90TmaWarpSpecializedAdapterINS1C_15DefaultEpilogueIaSJ_SJ_NS1B_6thread17LinearCombinationIaLi1EiiLNS1G_9ScaleType4KindE0ELNS_15FloatRoundStyleE2EaEENS1_15EpilogueDefaultEEEEEvvEEEEvNT_6ParamsE --------------------------
	.section	.nv.info._ZN7cutlass13device_kernelINS_4gemm6kernel13GemmUniversalIN4cute5tupleIJiiiiEEENS1_10collective13CollectiveMmaINS1_34MainloopSm90TmaGmmaWarpSpecializedILi4ENS5_IJNS4_1CILi1EEESB_SB_EEENS1_32KernelTmaWarpSpecializedPingpongEEENS5_IJNSA_ILi64EEENSA_ILi160EEENSA_ILi256EEEEEEaNS5_IJlSB_lEEEaSJ_NS4_8TiledMMAINS4_8MMA_AtomIJNS4_4SM904GMMA26MMA_64x32x32_S32S8S8_SS_TNEEEENS4_6LayoutISC_NS5_IJNSA_ILi0EEESR_SR_EEEEENS5_IJNS4_10UnderscoreESU_SU_EEEEENS4_13SM90_TMA_LOADENS4_14ComposedLayoutINS4_7SwizzleILi3ELi4ELi3EEENS4_18smem_ptr_flag_bitsILi8EEENSQ_INS5_IJNSA_ILi8EEENSA_ILi128EEEEEENS5_IJS14_SB_EEEEEEEvNS4_8identityESX_S18_vS19_EENS_8epilogue10collective6detail29Sm90TmaWarpSpecializedAdapterINS1C_15DefaultEpilogueIaSJ_SJ_NS1B_6thread17LinearCombinationIaLi1EiiLNS1G_9ScaleType4KindE0ELNS_15FloatRoundStyleE2EaEENS1_15EpilogueDefaultEEEEEvvEEEEvNT_6ParamsE,"",@"SHT_CUDA_INFO"
	.sectionflags	@""
	.align	4


	//----- nvinfo : EIATTR_CUDA_API_VERSION
	.align		4
        /*0000*/ 	.byte	0x04, 0x37
        /*0002*/ 	.short	(.L_21 - .L_20)
.L_20:
        /*0004*/ 	.word	0x00000082


	//----- nvinfo : EIATTR_KPARAM_INFO
	.align		4
.L_21:
        /*0008*/ 	.byte	0x04, 0x17
        /*000a*/ 	.short	(.L_23 - .L_22)
.L_22:
        /*000c*/ 	.word	0x00000000
        /*0010*/ 	.short	0x0000
        /*0012*/ 	.short	0x0070
        /*0014*/ 	.byte	0x00, 0xf0, 0x01, 0x10


	//----- nvinfo : EIATTR_SPARSE_MMA_MASK
	.align		4
.L_23:
        /*0018*/ 	.byte	0x03, 0x50
        /*001a*/ 	.short	0x0000


	//----- nvinfo : EIATTR_MAXREG_COUNT
	.align		4
        /*001c*/ 	.byte	0x03, 0x1b
        /*001e*/ 	.short	0x00a8


	//----- nvinfo : EIATTR_NUM_BARRIERS
	.align		4
        /*0020*/ 	.byte	0x02, 0x4c
        /*0022*/ 	.byte	0x01
	.zero		1


	//----- nvinfo : EIATTR_EXTERNS
	.align		4
        /*0024*/ 	.byte	0x04, 0x0f
        /*0026*/ 	.short	(.L_25 - .L_24)


	//   ....[0]....
	.align		4
.L_24:
        /*0028*/ 	.word	index@(__assertfail)


	//----- nvinfo : EIATTR_MERCURY_ISA_VERSION
	.align		4
.L_25:
        /*002c*/ 	.byte	0x03, 0x5f
        /*002e*/ 	.short	0x0101


	//----- nvinfo : EIATTR_INT_WARP_WIDE_INSTR_OFFSETS
	.align		4
        /*0030*/ 	.byte	0x04, 0x31
        /*0032*/ 	.short	(.L_27 - .L_26)


	//   ....[0]....
.L_26:
        /*0034*/ 	.word	0x00000470


	//   ....[1]....
        /*0038*/ 	.word	0x00000490


	//   ....[2]....
        /*003c*/ 	.word	0x00000510


	//   ....[3]....
        /*0040*/ 	.word	0x00000520


	//   ....[4]....
        /*0044*/ 	.word	0x00000530


	//   ....[5]....
        /*0048*/ 	.word	0x00000550


	//   ....[6]....
        /*004c*/ 	.word	0x000005b0


	//   ....[7]....
        /*0050*/ 	.word	0x000005d0


	//----- nvinfo : EIATTR_COOP_GROUP_MASK_REGIDS
	.align		4
.L_27:
        /*0054*/ 	.byte	0x04, 0x29
        /*0056*/ 	.short	(.L_29 - .L_28)


	//   ....[0]....
.L_28:
        /*0058*/ 	.word	0xffffffff


	//   ....[1]....
        /*005c*/ 	.word	0xffffffff


	//   ....[2]....
        /*0060*/ 	.word	0xffffffff


	//   ....[3]....
        /*0064*/ 	.word	0xffffffff


	//   ....[4]....
        /*0068*/ 	.word	0xffffffff


	//   ....[5]....
        /*006c*/ 	.word	0xffffffff


	//----- nvinfo : EIATTR_COOP_GROUP_INSTR_OFFSETS
	.align		4
.L_29:
        /*0070*/ 	.byte	0x04, 0x28
        /*0072*/ 	.short	(.L_31 - .L_30)


	//   ....[0]....
.L_30:
        /*0074*/ 	.word	0x00000050


	//   ....[1]....
        /*0078*/ 	.word	0x00000080


	//   ....[2]....
        /*007c*/ 	.word	0x00000180


	//   ....[3]....
        /*0080*/ 	.word	0x00000390


	//   ....[4]....
        /*0084*/ 	.word	0x000003d0


	//   ....[5]....
        /*0088*/ 	.word	0x00000410


	//----- nvinfo : EIATTR_REG_RECONFIG
	.align		4
.L_31:
        /*008c*/ 	.byte	0x01, 0x54
	.zero		2


	//----- nvinfo : EIATTR_SYSCALL_OFFSETS
	.align		4
        /*0090*/ 	.byte	0x04, 0x46
        /*0092*/ 	.short	(.L_33 - .L_32)


	//   ....[0]....
.L_32:
        /*0094*/ 	.word	0x00001690


	//----- nvinfo : EIATTR_MBARRIER_INSTR_OFFSETS
	.align		4
.L_33:
        /*0098*/ 	.byte	0x04, 0x39
        /*009a*/ 	.short	(.L_35 - .L_34)


	//   ....[0]....
.L_34:
        /*009c*/ 	.word	0x00000300
        /*00a0*/ 	.word	0x000000ff
        /*00a4*/ 	.word	0x00000000
        /*00a8*/ 	.short	0x0100
        /*00aa*/ 	.byte	0x09
	.zero		1


	//   ....[1]....
        /*00ac*/ 	.word	0x00000310
        /*00b0*/ 	.word	0x000000ff
        /*00b4*/ 	.word	0x00000020
        /*00b8*/ 	.short	0x0100
        /*00ba*/ 	.byte	0x09
	.zero		1


	//   ....[2]....
        /*00bc*/ 	.word	0x00000320
        /*00c0*/ 	.word	0x000000ff
        /*00c4*/ 	.word	0x00000008
        /*00c8*/ 	.short	0x0100
        /*00ca*/ 	.byte	0x09
	.zero		1


	//   ....[3]....
        /*00cc*/ 	.word	0x00000330
        /*00d0*/ 	.word	0x000000ff
        /*00d4*/ 	.word	0x00000028
        /*00d8*/ 	.short	0x0100
        /*00da*/ 	.byte	0x09
	.zero		1


	//   ....[4]....
        /*00dc*/ 	.word	0x00000340
        /*00e0*/ 	.word	0x000000ff
        /*00e4*/ 	.word	0x00000010
        /*00e8*/ 	.short	0x0100
        /*00ea*/ 	.byte	0x09
	.zero		1


	//   ....[5]....
        /*00ec*/ 	.word	0x00000350
        /*00f0*/ 	.word	0x000000ff
        /*00f4*/ 	.word	0x00000030
        /*00f8*/ 	.short	0x0100
        /*00fa*/ 	.byte	0x09
	.zero		1


	//   ....[6]....
        /*00fc*/ 	.word	0x00000360
        /*0100*/ 	.word	0x000000ff
        /*0104*/ 	.word	0x00000018
        /*0108*/ 	.short	0x0100
        /*010a*/ 	.byte	0x09
	.zero		1


	//   ....[7]....
        /*010c*/ 	.word	0x00000370
        /*0110*/ 	.word	0x000000ff
        /*0114*/ 	.word	0x00000038
        /*0118*/ 	.short	0x0100
        /*011a*/ 	.byte	0x09
	.zero		1


	//   ....[8]....
        /*011c*/ 	.word	0x000005f0
        /*0120*/ 	.word	0x000000ff
        /*0124*/ 	.word	0x00000070
        /*0128*/ 	.short	0x0100
        /*012a*/ 	.byte	0x09
	.zero		1


	//   ....[9]....
        /*012c*/ 	.word	0x00000600
        /*0130*/ 	.word	0x000000ff
        /*0134*/ 	.word	0x00000078
        /*0138*/ 	.short	0x0100
        /*013a*/ 	.byte	0x09
	.zero		1


	//   ....[10]....
        /*013c*/ 	.word	0x00000640
        /*0140*/ 	.word	0x000000ff
        /*0144*/ 	.word	0x00000050
        /*0148*/ 	.short	0x0100
        /*014a*/ 	.byte	0x0a
	.zero		1


	//   ....[11]....
        /*014c*/ 	.word	0x00000660
        /*0150*/ 	.word	0x000000ff
        /*0154*/ 	.word	0x00000058
        /*0158*/ 	.short	0x0100
        /*015a*/ 	.byte	0x0a
	.zero		1


	//   ....[12]....
        /*015c*/ 	.word	0x00000670
        /*0160*/ 	.word	0x000000ff
        /*0164*/ 	.word	0x00000060
        /*0168*/ 	.short	0x0100
        /*016a*/ 	.byte	0x0a
	.zero		1


	//   ....[13]....
        /*016c*/ 	.word	0x00000680
        /*0170*/ 	.word	0x000000ff
        /*0174*/ 	.word	0x00000068
        /*0178*/ 	.short	0x0100
        /*017a*/ 	.byte	0x0a
	.zero		1


	//   ....[14]....
        /*017c*/ 	.word	0x00001570
        /*0180*/ 	.word	0x0000006b
        /*0184*/ 	.word	0x00000000
        /*0188*/ 	.short	0x010a
        /*018a*/ 	.byte	0x2b
	.zero		1


	//   ....[15]....
        /*018c*/ 	.word	0x00001730
        /*0190*/ 	.word	0x00000003
        /*0194*/ 	.word	0x00000000
        /*0198*/ 	.short	0x010a
        /*019a*/ 	.byte	0x3f
	.zero		1


	//   ....[16]....
        /*019c*/ 	.word	0x00001790
        /*01a0*/ 	.word	0x00000003
        /*01a4*/ 	.word	0x00000000
        /*01a8*/ 	.short	0x010a
        /*01aa*/ 	.byte	0x3f
	.zero		1


	//   ....[17]....
        /*01ac*/ 	.word	0x000028b0
        /*01b0*/ 	.word	0x000000ff
        /*01b4*/ 	.word	0x00000000
        /*01b8*/ 	.short	0x010a
        /*01ba*/ 	.byte	0x08
	.zero		1


	//   ....[18]....
        /*01bc*/ 	.word	0x000028f0
        /*01c0*/ 	.word	0x000000ff
        /*01c4*/ 	.word	0x00000000
        /*01c8*/ 	.short	0x010a
        /*01ca*/ 	.byte	0x08
	.zero		1


	//   ....[19]....
        /*01cc*/ 	.word	0x00003920
        /*01d0*/ 	.word	0x000000ff
        /*01d4*/ 	.word	0x00000000
        /*01d8*/ 	.short	0x0101
        /*01da*/ 	.byte	0x08
	.zero		1


	//   ....[20]....
        /*01dc*/ 	.word	0x00003a10
        /*01e0*/ 	.word	0x0000006c
        /*01e4*/ 	.word	0x00000000
        /*01e8*/ 	.short	0x0101
        /*01ea*/ 	.byte	0x2c
	.zero		1


	//   ....[21]....
        /*01ec*/ 	.word	0x00003ad0
        /*01f0*/ 	.word	0x000000ff
        /*01f4*/ 	.word	0x00000000
        /*01f8*/ 	.short	0x0101
        /*01fa*/ 	.byte	0x04
	.zero		1


	//   ....[22]....
        /*01fc*/ 	.word	0x00003b80
        /*0200*/ 	.word	0x0000006b
        /*0204*/ 	.word	0x00000010
        /*0208*/ 	.short	0x010a
        /*020a*/ 	.byte	0x2b
	.zero		1


	//   ....[23]....
        /*020c*/ 	.word	0x000080a0
        /*0210*/ 	.word	0x0000006e
        /*0214*/ 	.word	0x00000000
        /*0218*/ 	.short	0x0101
        /*021a*/ 	.byte	0x2c
	.zero		1


	//   ....[24]....
        /*021c*/ 	.word	0x00008a80
        /*0220*/ 	.word	0x0000000a
        /*0224*/ 	.word	0x00000020
        /*0228*/ 	.short	0x010a
        /*022a*/ 	.byte	0x3f
	.zero		1


	//   ....[25]....
        /*022c*/ 	.word	0x00008ee0
        /*0230*/ 	.word	0x00000003
        /*0234*/ 	.word	0x00000078
        /*0238*/ 	.short	0x0101
        /*023a*/ 	.byte	0x3f
	.zero		1


	//   ....[26]....
        /*023c*/ 	.word	0x00009670
        /*0240*/ 	.word	0x00000007
        /*0244*/ 	.word	0x00000000
        /*0248*/ 	.short	0x010a
        /*024a*/ 	.byte	0x3f
	.zero		1


	//   ....[27]....
        /*024c*/ 	.word	0x000096f0
        /*0250*/ 	.word	0x00000009
        /*0254*/ 	.word	0x00000000
        /*0258*/ 	.short	0x010a
        /*025a*/ 	.byte	0x3f
	.zero		1


	//   ....[28]....
        /*025c*/ 	.word	0x00009780
        /*0260*/ 	.word	0x00000006
        /*0264*/ 	.word	0x00000000
        /*0268*/ 	.short	0x010a
        /*026a*/ 	.byte	0x3f
	.zero		1


	//   ....[29]....
        /*026c*/ 	.word	0x00009810
        /*0270*/ 	.word	0x00000003
        /*0274*/ 	.word	0x00000000
        /*0278*/ 	.short	0x010a
        /*027a*/ 	.byte	0x3f
	.zero		1


	//   ....[30]....
        /*027c*/ 	.word	0x00009870
        /*0280*/ 	.word	0x0000006d
        /*0284*/ 	.word	0x00000000
        /*0288*/ 	.short	0x010a
        /*028a*/ 	.byte	0x3f
	.zero		1


	//   ....[31]....
        /*028c*/ 	.word	0x000098c0
        /*0290*/ 	.word	0x00000003
        /*0294*/ 	.word	0x00000000
        /*0298*/ 	.short	0x010a
        /*029a*/ 	.byte	0x3f
	.zero		1


	//   ....[32]....
        /*029c*/ 	.word	0x00009920
        /*02a0*/ 	.word	0x00000004
        /*02a4*/ 	.word	0x00000000
        /*02a8*/ 	.short	0x010a
        /*02aa*/ 	.byte	0x3f
	.zero		1


	//   ....[33]....
        /*02ac*/ 	.word	0x00009970
        /*02b0*/ 	.word	0x0000006d
        /*02b4*/ 	.word	0x00000010
        /*02b8*/ 	.short	0x010a
        /*02ba*/ 	.byte	0x3f
	.zero		1


	//   ....[34]....
        /*02bc*/ 	.word	0x00009a40
        /*02c0*/ 	.word	0x0000000a
        /*02c4*/ 	.word	0x00000020
        /*02c8*/ 	.short	0x010a
        /*02ca*/ 	.byte	0x3f
	.zero		1


	//   ....[35]....
        /*02cc*/ 	.word	0x00009b10
        /*02d0*/ 	.word	0x00000007
        /*02d4*/ 	.word	0x00000000
        /*02d8*/ 	.short	0x010a
        /*02da*/ 	.byte	0x3f
	.zero		1


	//   ....[36]....
        /*02dc*/ 	.word	0x00009b60
        /*02e0*/ 	.word	0x00000009
        /*02e4*/ 	.word	0x00000000
        /*02e8*/ 	.short	0x010a
        /*02ea*/ 	.byte	0x3f
	.zero		1


	//   ....[37]....
        /*02ec*/ 	.word	0x00009bb0
        /*02f0*/ 	.word	0x00000006
        /*02f4*/ 	.word	0x00000000
        /*02f8*/ 	.short	0x010a
        /*02fa*/ 	.byte	0x3f
	.zero		1


	//----- nvinfo : EIATTR_NUM_MBARRIERS
	.align		4
.L_35:
        /*02fc*/ 	.byte	0x03, 0x38
        /*02fe*/ 	.short	0x000e


	//----- nvinfo : EIATTR_EXIT_INSTR_OFFSETS
	.align		4
        /*0300*/ 	.byte	0x04, 0x1c
        /*0302*/ 	.short	(.L_37 - .L_36)


	//   ....[0]....
.L_36:
        /*0304*/ 	.word	0x00001240


	//   ....[1]....
        /*0308*/ 	.word	0x000012a0


	//   ....[2]....
        /*030c*/ 	.word	0x000087b0


	//   ....[3]....
        /*0310*/ 	.word	0x000087e0


	//   ....[4]....
        /*0314*/ 	.word	0x00009860


	//----- nvinfo : EIATTR_MAX_THREADS
	.align		4
.L_37:
        /*0318*/ 	.byte	0x04, 0x05
        /*031a*/ 	.short	(.L_39 - .L_38)
.L_38:
        /*031c*/ 	.word	0x00000180
        /*0320*/ 	.word	0x00000001
        /*0324*/ 	.word	0x00000001


	//----- nvinfo : EIATTR_CRS_STACK_SIZE
	.align		4
.L_39:
        /*0328*/ 	.byte	0x04, 0x1e
        /*032a*/ 	.short	(.L_41 - .L_40)
.L_40:
        /*032c*/ 	.word	0x00000000


	//----- nvinfo : EIATTR_CBANK_PARAM_SIZE
	.align		4
.L_41:
        /*0330*/ 	.byte	0x03, 0x19
        /*0332*/ 	.short	0x0470


	//----- nvinfo : EIATTR_PARAM_CBANK
	.align		4
        /*0334*/ 	.byte	0x04, 0x0a
        /*0336*/ 	.short	(.L_43 - .L_42)
	.align		4
.L_42:
        /*0338*/ 	.word	index@(.nv.constant0._ZN7cutlass13device_kernelINS_4gemm6kernel13GemmUniversalIN4cute5tupleIJiiiiEEENS1_10collective13CollectiveMmaINS1_34MainloopSm90TmaGmmaWarpSpecializedILi4ENS5_IJNS4_1CILi1EEESB_SB_EEENS1_32KernelTmaWarpSpecializedPingpongEEENS5_IJNSA_ILi64EEENSA_ILi160EEENSA_ILi256EEEEEEaNS5_IJlSB_lEEEaSJ_NS4_8TiledMMAINS4_8MMA_AtomIJNS4_4SM904GMMA26MMA_64x32x32_S32S8S8_SS_TNEEEENS4_6LayoutISC_NS5_IJNSA_ILi0EEESR_SR_EEEEENS5_IJNS4_10UnderscoreESU_SU_EEEEENS4_13SM90_TMA_LOADENS4_14ComposedLayoutINS4_7SwizzleILi3ELi4ELi3EEENS4_18smem_ptr_flag_bitsILi8EEENSQ_INS5_IJNSA_ILi8EEENSA_ILi128EEEEEENS5_IJS14_SB_EEEEEEEvNS4_8identityESX_S18_vS19_EENS_8epilogue10collective6detail29Sm90TmaWarpSpecializedAdapterINS1C_15DefaultEpilogueIaSJ_SJ_NS1B_6thread17LinearCombinationIaLi1EiiLNS1G_9ScaleType4KindE0ELNS_15FloatRoundStyleE2EaEENS1_15EpilogueDefaultEEEEEvvEEEEvNT_6ParamsE)
        /*033c*/ 	.short	0x0210
        /*033e*/ 	.short	0x0470


	//----- nvinfo : EIATTR_SW_WAR
	.align		4
.L_43:
        /*0340*/ 	.byte	0x04, 0x36
        /*0342*/ 	.short	(.L_45 - .L_44)
.L_44:
        /*0344*/ 	.word	0x00000008
.L_45:


//--------------------- .nv.callgraph             --------------------------
	.section	.nv.callgraph,"",@"SHT_CUDA_CALLGRAPH"
	.align	4
	.sectionentsize	8
	.align		4
        /*0000*/ 	.word	0x00000000
	.align		4
        /*0004*/ 	.word	0xffffffff
	.align		4
        /*0008*/ 	.word	index@(_ZN7cutlass13device_kernelINS_4gemm6kernel13GemmUniversalIN4cute5tupleIJiiiiEEENS1_10collective13CollectiveMmaINS1_34MainloopSm90TmaGmmaWarpSpecializedILi4ENS5_IJNS4_1CILi1EEESB_SB_EEENS1_32KernelTmaWarpSpecializedPingpongEEENS5_IJNSA_ILi64EEENSA_ILi160EEENSA_ILi256EEEEEEaNS5_IJlSB_lEEEaSJ_NS4_8TiledMMAINS4_8MMA_AtomIJNS4_4SM904GMMA26MMA_64x32x32_S32S8S8_SS_TNEEEENS4_6LayoutISC_NS5_IJNSA_ILi0EEESR_SR_EEEEENS5_IJNS4_10UnderscoreESU_SU_EEEEENS4_13SM90_TMA_LOADENS4_14ComposedLayoutINS4_7SwizzleILi3ELi4ELi3EEENS4_18smem_ptr_flag_bitsILi8EEENSQ_INS5_IJNSA_ILi8EEENSA_ILi128EEEEEENS5_IJS14_SB_EEEEEEEvNS4_8identityESX_S18_vS19_EENS_8epilogue10collective6detail29Sm90TmaWarpSpecializedAdapterINS1C_15DefaultEpilogueIaSJ_SJ_NS1B_6thread17LinearCombinationIaLi1EiiLNS1G_9ScaleType4KindE0ELNS_15FloatRoundStyleE2EaEENS1_15EpilogueDefaultEEEEEvvEEEEvNT_6ParamsE)
	.align		4
        /*000c*/ 	.word	index@(__assertfail)
	.align		4
        /*0010*/ 	.word	0x00000000
	.align		4
        /*0014*/ 	.word	0xfffffffe
	.align		4
        /*0018*/ 	.word	0x00000000
	.align		4
        /*001c*/ 	.word	0xfffffffd
	.align		4
        /*0020*/ 	.word	0x00000000
	.align		4
        /*0024*/ 	.word	0xfffffffc


//--------------------- .nv.constant4             --------------------------
	.section	.nv.constant4,"a",@progbits
	.align	8
	.align		8
.nv.constant4:
        /*0000*/ 	.dword	__assertfail
	.align		8
        /*0008*/ 	.dword	__unnamed_1
	.align		8
        /*0010*/ 	.dword	_ZN40_INTERNAL_4488511e_4_k_cu_0a43760c_140714cuda3std3__45__cpo5beginE
	.align		8
        /*0018*/ 	.dword	_ZN40_INTERNAL_4488511e_4_k_cu_0a43760c_140714cuda3std3__45__cpo3endE
	.align		8
        /*0020*/ 	.dword	_ZN40_INTERNAL_4488511e_4_k_cu_0a43760c_140714cuda3std3__45__cpo6cbeginE
	.align		8
        /*0028*/ 	.dword	_ZN40_INTERNAL_4488511e_4_k_cu_0a43760c_140714cuda3std3__45__cpo4cendE
	.align		8
        /*0030*/ 	.dword	_ZN40_INTERNAL_4488511e_4_k_cu_0a43760c_140714cuda3std3__442_GLOBAL__N__4488511e_4_k_cu_0a43760c_140716ignoreE
	.align		8
        /*0038*/ 	.dword	_ZN40_INTERNAL_4488511e_4_k_cu_0a43760c_140714cuda3std3__419piecewise_constructE
	.align		8
        /*0040*/ 	.dword	_ZN40_INTERNAL_4488511e_4_k_cu_0a43760c_140714cuda3std3__48in_placeE
	.align		8
        /*0048*/ 	.dword	_ZN40_INTERNAL_4488511e_4_k_cu_0a43760c_140714cuda3std6ranges3__45__cpo4swapE
	.align		8
        /*0050*/ 	.dword	_ZN40_INTERNAL_4488511e_4_k_cu_0a43760c_140714cuda3std6ranges3__45__cpo9iter_moveE
	.align		8
        /*0058*/ 	.dword	_ZN40_INTERNAL_4488511e_4_k_cu_0a43760c_140714cute7productE
	.align		8
        /*0060*/ 	.dword	_ZN40_INTERNAL_4488511e_4_k_cu_0a43760c_140714cute1_E
	.align		8
        /*0068*/ 	.dword	$str$22
	.align		8
        /*0070*/ 	.dword	$str$23


//--------------------- .text._ZN7cutlass13device_kernelINS_4gemm6kernel13GemmUniversalIN4cute5tupleIJiiiiEEENS1_10collective13CollectiveMmaINS1_34MainloopSm90TmaGmmaWarpSpecializedILi4ENS5_IJNS4_1CILi1EEESB_SB_EEENS1_32KernelTmaWarpSpecializedPingpongEEENS5_IJNSA_ILi64EEENSA_ILi160EEENSA_ILi256EEEEEEaNS5_IJlSB_lEEEaSJ_NS4_8TiledMMAINS4_8MMA_AtomIJNS4_4SM904GMMA26MMA_64x32x32_S32S8S8_SS_TNEEEENS4_6LayoutISC_NS5_IJNSA_ILi0EEESR_SR_EEEEENS5_IJNS4_10UnderscoreESU_SU_EEEEENS4_13SM90_TMA_LOADENS4_14ComposedLayoutINS4_7SwizzleILi3ELi4ELi3EEENS4_18smem_ptr_flag_bitsILi8EEENSQ_INS5_IJNSA_ILi8EEENSA_ILi128EEEEEENS5_IJS14_SB_EEEEEEEvNS4_8identityESX_S18_vS19_EENS_8epilogue10collective6detail29Sm90TmaWarpSpecializedAdapterINS1C_15DefaultEpilogueIaSJ_SJ_NS1B_6thread17LinearCombinationIaLi1EiiLNS1G_9ScaleType4KindE0ELNS_15FloatRoundStyleE2EaEENS1_15EpilogueDefaultEEEEEvvEEEEvNT_6ParamsE --------------------------
	.section	.text._ZN7cutlass13device_kernelINS_4gemm6kernel13GemmUniversalIN4cute5tupleIJiiiiEEENS1_10collective13CollectiveMmaINS1_34MainloopSm90TmaGmmaWarpSpecializedILi4ENS5_IJNS4_1CILi1EEESB_SB_EEENS1_32KernelTmaWarpSpecializedPingpongEEENS5_IJNSA_ILi64EEENSA_ILi160EEENSA_ILi256EEEEEEaNS5_IJlSB_lEEEaSJ_NS4_8TiledMMAINS4_8MMA_AtomIJNS4_4SM904GMMA26MMA_64x32x32_S32S8S8_SS_TNEEEENS4_6LayoutISC_NS5_IJNSA_ILi0EEESR_SR_EEEEENS5_IJNS4_10UnderscoreESU_SU_EEEEENS4_13SM90_TMA_LOADENS4_14ComposedLayoutINS4_7SwizzleILi3ELi4ELi3EEENS4_18smem_ptr_flag_bitsILi8EEENSQ_INS5_IJNSA_ILi8EEENSA_ILi128EEEEEENS5_IJS14_SB_EEEEEEEvNS4_8identityESX_S18_vS19_EENS_8epilogue10collective6detail29Sm90TmaWarpSpecializedAdapterINS1C_15DefaultEpilogueIaSJ_SJ_NS1B_6thread17LinearCombinationIaLi1EiiLNS1G_9ScaleType4KindE0ELNS_15FloatRoundStyleE2EaEENS1_15EpilogueDefaultEEEEEvvEEEEvNT_6ParamsE,"ax",@progbits
	.align	128
.text._ZN7cutlass13device_kernelINS_4gemm6kernel13GemmUniversalIN4cute5tupleIJiiiiEEENS1_10collective13CollectiveMmaINS1_34MainloopSm90TmaGmmaWarpSpecializedILi4ENS5_IJNS4_1CILi1EEESB_SB_EEENS1_32KernelTmaWarpSpecializedPingpongEEENS5_IJNSA_ILi64EEENSA_ILi160EEENSA_ILi256EEEEEEaNS5_IJlSB_lEEEaSJ_NS4_8TiledMMAINS4_8MMA_AtomIJNS4_4SM904GMMA26MMA_64x32x32_S32S8S8_SS_TNEEEENS4_6LayoutISC_NS5_IJNSA_ILi0EEESR_SR_EEEEENS5_IJNS4_10UnderscoreESU_SU_EEEEENS4_13SM90_TMA_LOADENS4_14ComposedLayoutINS4_7SwizzleILi3ELi4ELi3EEENS4_18smem_ptr_flag_bitsILi8EEENSQ_INS5_IJNSA_ILi8EEENSA_ILi128EEEEEENS5_IJS14_SB_EEEEEEEvNS4_8identityESX_S18_vS19_EENS_8epilogue10collective6detail29Sm90TmaWarpSpecializedAdapterINS1C_15DefaultEpilogueIaSJ_SJ_NS1B_6thread17LinearCombinationIaLi1EiiLNS1G_9ScaleType4KindE0ELNS_15FloatRoundStyleE2EaEENS1_15EpilogueDefaultEEEEEvvEEEEvNT_6ParamsE:
        .type           _ZN7cutlass13device_kernelINS_4gemm6kernel13GemmUniversalIN4cute5tupleIJiiiiEEENS1_10collective13CollectiveMmaINS1_34MainloopSm90TmaGmmaWarpSpecializedILi4ENS5_IJNS4_1CILi1EEESB_SB_EEENS1_32KernelTmaWarpSpecializedPingpongEEENS5_IJNSA_ILi64EEENSA_ILi160EEENSA_ILi256EEEEEEaNS5_IJlSB_lEEEaSJ_NS4_8TiledMMAINS4_8MMA_AtomIJNS4_4SM904GMMA26MMA_64x32x32_S32S8S8_SS_TNEEEENS4_6LayoutISC_NS5_IJNSA_ILi0EEESR_SR_EEEEENS5_IJNS4_10UnderscoreESU_SU_EEEEENS4_13SM90_TMA_LOADENS4_14ComposedLayoutINS4_7SwizzleILi3ELi4ELi3EEENS4_18smem_ptr_flag_bitsILi8EEENSQ_INS5_IJNSA_ILi8EEENSA_ILi128EEEEEENS5_IJS14_SB_EEEEEEEvNS4_8identityESX_S18_vS19_EENS_8epilogue10collective6detail29Sm90TmaWarpSpecializedAdapterINS1C_15DefaultEpilogueIaSJ_SJ_NS1B_6thread17LinearCombinationIaLi1EiiLNS1G_9ScaleType4KindE0ELNS_15FloatRoundStyleE2EaEENS1_15EpilogueDefaultEEEEEvvEEEEvNT_6ParamsE,@function
        .size           _ZN7cutlass13device_kernelINS_4gemm6kernel13GemmUniversalIN4cute5tupleIJiiiiEEENS1_10collective13CollectiveMmaINS1_34MainloopSm90TmaGmmaWarpSpecializedILi4ENS5_IJNS4_1CILi1EEESB_SB_EEENS1_32KernelTmaWarpSpecializedPingpongEEENS5_IJNSA_ILi64EEENSA_ILi160EEENSA_ILi256EEEEEEaNS5_IJlSB_lEEEaSJ_NS4_8TiledMMAINS4_8MMA_AtomIJNS4_4SM904GMMA26MMA_64x32x32_S32S8S8_SS_TNEEEENS4_6LayoutISC_NS5_IJNSA_ILi0EEESR_SR_EEEEENS5_IJNS4_10UnderscoreESU_SU_EEEEENS4_13SM90_TMA_LOADENS4_14ComposedLayoutINS4_7SwizzleILi3ELi4ELi3EEENS4_18smem_ptr_flag_bitsILi8EEENSQ_INS5_IJNSA_ILi8EEENSA_ILi128EEEEEENS5_IJS14_SB_EEEEEEEvNS4_8identityESX_S18_vS19_EENS_8epilogue10collective6detail29Sm90TmaWarpSpecializedAdapterINS1C_15DefaultEpilogueIaSJ_SJ_NS1B_6thread17LinearCombinationIaLi1EiiLNS1G_9ScaleType4KindE0ELNS_15FloatRoundStyleE2EaEENS1_15EpilogueDefaultEEEEEvvEEEEvNT_6ParamsE,(.L_x_232 - _ZN7cutlass13device_kernelINS_4gemm6kernel13GemmUniversalIN4cute5tupleIJiiiiEEENS1_10collective13CollectiveMmaINS1_34MainloopSm90TmaGmmaWarpSpecializedILi4ENS5_IJNS4_1CILi1EEESB_SB_EEENS1_32KernelTmaWarpSpecializedPingpongEEENS5_IJNSA_ILi64EEENSA_ILi160EEENSA_ILi256EEEEEEaNS5_IJlSB_lEEEaSJ_NS4_8TiledMMAINS4_8MMA_AtomIJNS4_4SM904GMMA26MMA_64x32x32_S32S8S8_SS_TNEEEENS4_6LayoutISC_NS5_IJNSA_ILi0EEESR_SR_EEEEENS5_IJNS4_10UnderscoreESU_SU_EEEEENS4_13SM90_TMA_LOADENS4_14ComposedLayoutINS4_7SwizzleILi3ELi4ELi3EEENS4_18smem_ptr_flag_bitsILi8EEENSQ_INS5_IJNSA_ILi8EEENSA_ILi128EEEEEENS5_IJS14_SB_EEEEEEEvNS4_8identityESX_S18_vS19_EENS_8epilogue10collective6detail29Sm90TmaWarpSpecializedAdapterINS1C_15DefaultEpilogueIaSJ_SJ_NS1B_6thread17LinearCombinationIaLi1EiiLNS1G_9ScaleType4KindE0ELNS_15FloatRoundStyleE2EaEENS1_15EpilogueDefaultEEEEEvvEEEEvNT_6ParamsE)
        .other          _ZN7cutlass13device_kernelINS_4gemm6kernel13GemmUniversalIN4cute5tupleIJiiiiEEENS1_10collective13CollectiveMmaINS1_34MainloopSm90TmaGmmaWarpSpecializedILi4ENS5_IJNS4_1CILi1EEESB_SB_EEENS1_32KernelTmaWarpSpecializedPingpongEEENS5_IJNSA_ILi64EEENSA_ILi160EEENSA_ILi256EEEEEEaNS5_IJlSB_lEEEaSJ_NS4_8TiledMMAINS4_8MMA_AtomIJNS4_4SM904GMMA26MMA_64x32x32_S32S8S8_SS_TNEEEENS4_6LayoutISC_NS5_IJNSA_ILi0EEESR_SR_EEEEENS5_IJNS4_10UnderscoreESU_SU_EEEEENS4_13SM90_TMA_LOADENS4_14ComposedLayoutINS4_7SwizzleILi3ELi4ELi3EEENS4_18smem_ptr_flag_bitsILi8EEENSQ_INS5_IJNSA_ILi8EEENSA_ILi128EEEEEENS5_IJS14_SB_EEEEEEEvNS4_8identityESX_S18_vS19_EENS_8epilogue10collective6detail29Sm90TmaWarpSpecializedAdapterINS1C_15DefaultEpilogueIaSJ_SJ_NS1B_6thread17LinearCombinationIaLi1EiiLNS1G_9ScaleType4KindE0ELNS_15FloatRoundStyleE2EaEENS1_15EpilogueDefaultEEEEEvvEEEEvNT_6ParamsE,@"STO_CUDA_ENTRY STV_DEFAULT"
_ZN7cutlass13device_kernelINS_4gemm6kernel13GemmUniversalIN4cute5tupleIJiiiiEEENS1_10collective13CollectiveMmaINS1_34MainloopSm90TmaGmmaWarpSpecializedILi4ENS5_IJNS4_1CILi1EEESB_SB_EEENS1_32KernelTmaWarpSpecializedPingpongEEENS5_IJNSA_ILi64EEENSA_ILi160EEENSA_ILi256EEEEEEaNS5_IJlSB_lEEEaSJ_NS4_8TiledMMAINS4_8MMA_AtomIJNS4_4SM904GMMA26MMA_64x32x32_S32S8S8_SS_TNEEEENS4_6LayoutISC_NS5_IJNSA_ILi0EEESR_SR_EEEEENS5_IJNS4_10UnderscoreESU_SU_EEEEENS4_13SM90_TMA_LOADENS4_14ComposedLayoutINS4_7SwizzleILi3ELi4ELi3EEENS4_18smem_ptr_flag_bitsILi8EEENSQ_INS5_IJNSA_ILi8EEENSA_ILi128EEEEEENS5_IJS14_SB_EEEEEEEvNS4_8identityESX_S18_vS19_EENS_8epilogue10collective6detail29Sm90TmaWarpSpecializedAdapterINS1C_15DefaultEpilogueIaSJ_SJ_NS1B_6thread17LinearCombinationIaLi1EiiLNS1G_9ScaleType4KindE0ELNS_15FloatRoundStyleE2EaEENS1_15EpilogueDefaultEEEEEvvEEEEvNT_6ParamsE:
[----:B------:R-:W0:Y:S01]  /*0000*/  LDC R1, c[0x0][0x28] ;  /* 0x00000a00ff017b82 */ /* 0x000e220000000800 */
[----:B------:R-:W1:Y:S01]  /*0010*/  S2R R4, SR_TID.X ;  /* 0x0000000000047919 */ /* 0x000e620000002100 */
[----:B------:R-:W-:Y:S01]  /*0020*/  ELECT P0, URZ, PT ;  /* 0x00000000003f782f */ /* 0x000fe20003800000 */
[----:B------:R-:W-:Y:S01]  /*0030*/  BSSY B0, `(.L_x_0) ;  /* 0x0000014000007945 */ /* 0x000fe20003800000 */
[----:B-1----:R-:W-:-:S05]  /*0040*/  SHF.R.U32.HI R0, RZ, 0x5, R4 ;  /* 0x00000005ff007819 */ /* 0x002fca0000011604 */
[----:B------:R-:W1:Y:S02]  /*0050*/  SHFL.IDX PT, R2, R0, RZ, 0x1f ;  /* 0x00001fff00027589 */ /* 0x000e6400000e0000 */
[----:B-1----:R-:W-:Y:S02]  /*0060*/  R2UR UR8, R2 ;  /* 0x00000000020872ca */ /* 0x002fe400000e0000 */
[----:B------:R-:W-:-:S05]  /*0070*/  SHF.R.U32.HI R2, RZ, 0x7, R4 ;  /* 0x00000007ff027819 */ /* 0x000fca0000011604 */
[----:B------:R1:W2:Y:S06]  /*0080*/  SHFL.IDX PT, R3, R2, RZ, 0x1f ;  /* 0x00001fff02037589 */ /* 0x0002ac00000e0000 */
[----:B------:R-:W-:Y:S02]  /*0090*/  USHF.R.S32.HI UR4, URZ, 0x1f, UR8 ;  /* 0x0000001f3f047899 */ /* 0x000fe40008011408 */
[----:B------:R-:W-:Y:S02]  /*00a0*/  ISETP.NE.OR P0, PT, RZ, UR8, !P0 ;  /* 0x00000008ff007c0c */ /* 0x000fe4000c705670 */
[----:B------:R-:W-:-:S04]  /*00b0*/  ULEA.HI UR4, UR4, UR8, URZ, 0x2 ;  /* 0x0000000804047291 */ /* 0x000fc8000f8f103f */
[----:B------:R-:W-:-:S04]  /*00c0*/  ULOP3.LUT UR4, UR4, 0xfffffffc, URZ, 0xc0, !UPT ;  /* 0xfffffffc04047892 */ /* 0x000fc8000f8ec03f */
[----:B------:R-:W-:-:S03]  /*00d0*/  UIADD3 UR8, UR8, -UR4, URZ ;  /* 0x8000000408087290 */ /* 0x000fc6000fffe03f */
[----:B01----:R-:W-:Y:S09]  /*00e0*/  @P0 BRA `(.L_x_1) ;  /* 0x0000000000200947 */ /* 0x003ff20003800000 */
[----:B------:R-:W-:Y:S02]  /*00f0*/  ULDC.64 UR4, c[0x0][0x198] ;  /* 0x0000660000047ab9 */ /* 0x000fe40000000a00 */
[----:B------:R-:W-:Y:S02]  /*0100*/  UIADD3 UR6, UP0, UR4, 0xf0, URZ ;  /* 0x000000f004067890 */ /* 0x000fe4000ff1e03f */
[----:B------:R-:W-:Y:S02]  /*0110*/  UIADD3 UR4, UP1, UR4, 0x1f0, URZ ;  /* 0x000001f004047890 */ /* 0x000fe4000ff3e03f */
[----:B------:R-:W-:Y:S02]  /*0120*/  UIADD3.X UR7, URZ, UR5, URZ, UP0, !UPT ;  /* 0x000000053f077290 */ /* 0x000fe400087fe43f */
[----:B------:R-:W-:-:S07]  /*0130*/  UIADD3.X UR5, URZ, UR5, URZ, UP1, !UPT ;  /* 0x000000053f057290 */ /* 0x000fce0008ffe43f */
[----:B------:R0:W-:Y:S02]  /*0140*/  UTMACCTL.PF [UR6] ;  /* 0x00000000060079b9 */ /* 0x0001e40008040000 */
[----:B------:R0:W-:Y:S02]  /*0150*/  UTMACCTL.PF [UR4] ;  /* 0x00000000040079b9 */ /* 0x0001e40008040000 */
[----:B0-----:R-:W-:Y:S01]  /*0160*/  NOP ;  /* 0x0000000000007918 */ /* 0x001fe20000000000 */
.L_x_1:
[----:B------:R-:W-:Y:S05]  /*0170*/  BSYNC B0 ;  /* 0x0000000000007941 */ /* 0x000fea0003800000 */
.L_x_0:
[----:B------:R-:W0:Y:S01]  /*0180*/  SHFL.IDX PT, R5, R0, RZ, 0x1f ;  /* 0x00001fff00057589 */ /* 0x000e2200000e0000 */
[----:B--2---:R-:W-:Y:S01]  /*0190*/  R2UR UR15, R3 ;  /* 0x00000000030f72ca */ /* 0x004fe200000e0000 */
[----:B------:R-:W-:-:S04]  /*01a0*/  UISETP.NE.AND UP0, UPT, UR8, 0x3, UPT ;  /* 0x000000030800788c */ /* 0x000fc8000bf05270 */
[----:B------:R-:W-:-:S08]  /*01b0*/  UISETP.EQ.OR UP0, UPT, UR8, URZ, !UP0 ;  /* 0x0000003f0800728c */ /* 0x000fd0000c702670 */
[----:B------:R-:W-:Y:S02]  /*01c0*/  UIADD3 UR18, UR15, -0x1, URZ ;  /* 0xffffffff0f127890 */ /* 0x000fe4000fffe03f */
[----:B------:R-:W-:Y:S02]  /*01d0*/  UISETP.EQ.AND UP0, UPT, UR15, URZ, UP0 ;  /* 0x0000003f0f00728c */ /* 0x000fe40008702270 */
[----:B------:R-:W-:Y:S02]  /*01e0*/  UISETP.GE.U32.AND UP1, UPT, UR18, 0x2, UPT ;  /* 0x000000021200788c */ /* 0x000fe4000bf26070 */
[----:B------:R-:W-:Y:S01]  /*01f0*/  USEL UR40, URZ, 0x1, !UP0 ;  /* 0x000000013f287887 */ /* 0x000fe2000c000000 */
[----:B0-----:R-:W-:-:S03]  /*0200*/  ISETP.NE.AND P0, PT, R5, RZ, PT ;  /* 0x000000ff0500720c */ /* 0x001fc60003f05270 */
[----:B------:R-:W-:-:S10]  /*0210*/  USEL UR40, UR40, 0x2, UP1 ;  /* 0x0000000228287887 */ /* 0x000fd40008800000 */
[----:B------:R-:W-:Y:S05]  /*0220*/  @P0 BRA `(.L_x_2) ;  /* 0x0000000000580947 */ /* 0x000fea0003800000 */
[----:B------:R-:W0:Y:S01]  /*0230*/  S2UR UR9, SR_CgaCtaId ;  /* 0x00000000000979c3 */ /* 0x000e220000008800 */
[----:B------:R-:W-:Y:S01]  /*0240*/  UMOV UR4, 0x400 ;  /* 0x0000040000047882 */ /* 0x000fe20000000000 */
[----:B------:R-:W-:Y:S01]  /*0250*/  UMOV UR5, 0x1 ;  /* 0x0000000100057882 */ /* 0x000fe20000000000 */
[----:B------:R-:W-:Y:S01]  /*0260*/  UMOV UR6, 0x80 ;  /* 0x0000008000067882 */ /* 0x000fe20000000000 */
[----:B------:R-:W-:Y:S01]  /*0270*/  ELECT P0, URZ, PT ;  /* 0x00000000003f782f */ /* 0x000fe20003800000 */
[----:B------:R-:W-:-:S04]  /*0280*/  UIADD3 UR6, -UR6, 0x100000, URZ ;  /* 0x0010000006067890 */ /* 0x000fc8000fffe13f */
[----:B------:R-:W-:Y:S02]  /*0290*/  USHF.L.U32 UR7, UR6, 0xb, URZ ;  /* 0x0000000b06077899 */ /* 0x000fe4000800063f */
[----:B------:R-:W-:Y:S02]  /*02a0*/  USHF.L.U32 UR6, UR6, 0x1, URZ ;  /* 0x0000000106067899 */ /* 0x000fe4000800063f */
[----:B0-----:R-:W-:Y:S02]  /*02b0*/  ULEA UR9, UR9, UR4, 0x18 ;  /* 0x0000000409097291 */ /* 0x001fe4000f8ec03f */
[----:B------:R-:W-:-:S04]  /*02c0*/  UIADD3 UR4, -UR5, 0x100000, URZ ;  /* 0x0010000005047890 */ /* 0x000fc8000fffe13f */
[----:B------:R-:W-:Y:S02]  /*02d0*/  USHF.L.U32 UR5, UR4, 0xb, URZ ;  /* 0x0000000b04057899 */ /* 0x000fe4000800063f */
[----:B------:R-:W-:Y:S01]  /*02e0*/  USHF.L.U32 UR4, UR4, 0x1, URZ ;  /* 0x0000000104047899 */ /* 0x000fe2000800063f */
[----:B------:R-:W0:Y:S11]  /*02f0*/  FENCE.VIEW.ASYNC.S ;  /* 0x00000000000073c6 */ /* 0x000e360000000000 */
[----:B0-----:R0:W1:Y:S01]  /*0300*/  SYNCS.EXCH.64 URZ, [UR9], UR4 ;  /* 0x00000004093f75b2 */ /* 0x0010620008000100 */
[----:B------:R0:W2:Y:S01]  /*0310*/  SYNCS.EXCH.64 URZ, [UR9+0x20], UR6 ;  /* 0x00002006093f75b2 */ /* 0x0000a20008000100 */
[----:B------:R0:W3:Y:S01]  /*0320*/  SYNCS.EXCH.64 URZ, [UR9+0x8], UR4 ;  /* 0x00000804093f75b2 */ /* 0x0000e20008000100 */
[----:B------:R0:W4:Y:S01]  /*0330*/  SYNCS.EXCH.64 URZ, [UR9+0x28], UR6 ;  /* 0x00002806093f75b2 */ /* 0x0001220008000100 */
[----:B------:R0:W0:Y:S01]  /*0340*/  SYNCS.EXCH.64 URZ, [UR9+0x10], UR4 ;  /* 0x00001004093f75b2 */ /* 0x0000220008000100 */
[----:B------:R0:W0:Y:S01]  /*0350*/  SYNCS.EXCH.64 URZ, [UR9+0x30], UR6 ;  /* 0x00003006093f75b2 */ /* 0x0000220008000100 */
[----:B------:R0:W0:Y:S01]  /*0360*/  SYNCS.EXCH.64 URZ, [UR9+0x18], UR4 ;  /* 0x00001804093f75b2 */ /* 0x0000220008000100 */
[----:B------:R0:W0:Y:S01]  /*0370*/  SYNCS.EXCH.64 URZ, [UR9+0x38], UR6 ;  /* 0x00003806093f75b2 */ /* 0x0000220008000100 */
[----:B------:R-:W-:Y:S01]  /*0380*/  NOP ;  /* 0x0000000000007918 */ /* 0x000fe20000000000 */
.L_x_2:
[----:B------:R-:W5:Y:S01]  /*0390*/  SHFL.IDX PT, R5, R0, RZ, 0x1f ;  /* 0x00001fff00057589 */ /* 0x000f6200000e0000 */
[----:B------:R-:W-:Y:S01]  /*03a0*/  ELECT P0, URZ, PT ;  /* 0x00000000003f782f */ /* 0x000fe20003800000 */
[----:B------:R-:W-:Y:S01]  /*03b0*/  NOP ;  /* 0x0000000000007918 */ /* 0x000fe20000000000 */
[----:B------:R-:W-:Y:S01]  /*03c0*/  ELECT P1, URZ, PT ;  /* 0x00000000003f782f */ /* 0x000fe20003820000 */
[----:B------:R-:W1:Y:S01]  /*03d0*/  SHFL.IDX PT, R3, R0, RZ, 0x1f ;  /* 0x00001fff00037589 */ /* 0x000e6200000e0000 */
[----:B0-----:R-:W-:Y:S01]  /*03e0*/  UMOV UR4, 0x20 ;  /* 0x0000002000047882 */ /* 0x001fe20000000000 */
[----:B------:R-:W-:Y:S01]  /*03f0*/  UMOV UR12, 0x80 ;  /* 0x00000080000c7882 */ /* 0x000fe20000000000 */
[----:B------:R-:W-:Y:S01]  /*0400*/  NOP ;  /* 0x0000000000007918 */ /* 0x000fe20000000000 */
[----:B------:R0:W0:Y:S01]  /*0410*/  SHFL.IDX PT, R0, R2, RZ, 0x1f ;  /* 0x00001fff02007589 */ /* 0x00002200000e0000 */
[----:B------:R-:W-:Y:S01]  /*0420*/  ULDC.64 UR50, c[0x0][0x208] ;  /* 0x0000820000327ab9 */ /* 0x000fe20000000a00 */
[----:B-----5:R-:W-:-:S02]  /*0430*/  ISETP.NE.OR P0, PT, R5, RZ, !P0 ;  /* 0x000000ff0500720c */ /* 0x020fc40004705670 */
[----:B-1----:R-:W-:Y:S02]  /*0440*/  ISETP.NE.OR P1, PT, R3, RZ, !P1 ;  /* 0x000000ff0300720c */ /* 0x002fe40004f25670 */
[----:B------:R-:W-:-:S04]  /*0450*/  SHF.R.S32.HI R3, RZ, 0x1f, R4 ;  /* 0x0000001fff037819 */ /* 0x000fc80000011404 */
[----:B------:R-:W-:-:S05]  /*0460*/  LEA.HI R3, R3, R4, RZ, 0x7 ;  /* 0x0000000403037211 */ /* 0x000fca00078f38ff */
[----:B------:R-:W-:Y:S01]  /*0470*/  VOTEU.ALL UP0, P0 ;  /* 0x00000000003f7886 */ /* 0x000fe20000000000 */
[----:B------:R-:W-:Y:S01]  /*0480*/  LOP3.LUT R3, R3, 0xffffff80, RZ, 0xc0, !PT ;  /* 0xffffff8003037812 */ /* 0x000fe200078ec0ff */
[----:B------:R-:W-:-:S03]  /*0490*/  VOTEU.ALL UP1, P1 ;  /* 0x00000000003f7886 */ /* 0x000fc60000820000 */
[----:B------:R-:W1:Y:S01]  /*04a0*/  @!UP0 S2UR UR7, SR_CgaCtaId ;  /* 0x00000000000789c3 */ /* 0x000e620000008800 */
[----:B------:R-:W-:Y:S01]  /*04b0*/  @!UP0 UMOV UR6, 0x400 ;  /* 0x0000040000068882 */ /* 0x000fe20000000000 */
[----:B------:R-:W-:-:S04]  /*04c0*/  @!UP0 UIADD3 UR4, -UR4, 0x100000, URZ ;  /* 0x0010000004048890 */ /* 0x000fc8000fffe13f */
[----:B------:R-:W-:Y:S02]  /*04d0*/  @!UP0 USHF.L.U32 UR5, UR4, 0xb, URZ ;  /* 0x0000000b04058899 */ /* 0x000fe4000800063f */
[----:B------:R-:W-:Y:S01]  /*04e0*/  @!UP0 USHF.L.U32 UR4, UR4, 0x1, URZ ;  /* 0x0000000104048899 */ /* 0x000fe2000800063f */
[----:B------:R-:W-:Y:S01]  /*04f0*/  IMAD.IADD R3, R4, 0x1, -R3 ;  /* 0x0000000104037824 */ /* 0x000fe200078e0a03 */
[----:B------:R-:W-:Y:S01]  /*0500*/  @!UP1 UMOV UR10, 0x400 ;  /* 0x00000400000a9882 */ /* 0x000fe20000000000 */
[----:B------:R-:W-:Y:S01]  /*0510*/  VOTEU.ALL UP2, P1 ;  /* 0x00000000003f7886 */ /* 0x000fe20000840000 */
[----:B------:R-:W-:Y:S01]  /*0520*/  VOTEU.ALL UP3, P1 ;  /* 0x00000000003f7886 */ /* 0x000fe20000860000 */
[----:B------:R-:W-:Y:S01]  /*0530*/  VOTEU.ALL UP4, P1 ;  /* 0x00000000003f7886 */ /* 0x000fe20000880000 */
[----:B------:R-:W5:Y:S01]  /*0540*/  @!UP1 S2UR UR11, SR_CgaCtaId ;  /* 0x00000000000b99c3 */ /* 0x000f620000008800 */
[----:B------:R-:W-:Y:S01]  /*0550*/  VOTEU.ALL UP5, P1 ;  /* 0x00000000003f7886 */ /* 0x000fe200008a0000 */
[----:B------:R-:W-:Y:S01]  /*0560*/  ISETP.NE.AND P1, PT, RZ, UR15, PT ;  /* 0x0000000fff007c0c */ /* 0x000fe2000bf25270 */
[----:B-1----:R-:W-:-:S02]  /*0570*/  @!UP0 ULEA UR9, UR7, UR6, 0x18 ;  /* 0x0000000607098291 */ /* 0x002fc4000f8ec03f */
[----:B------:R-:W-:-:S04]  /*0580*/  @!UP1 UIADD3 UR6, -UR12, 0x100000, URZ ;  /* 0x001000000c069890 */ /* 0x000fc8000fffe13f */
[----:B------:R-:W-:Y:S02]  /*0590*/  @!UP1 USHF.L.U32 UR7, UR6, 0xb, URZ ;  /* 0x0000000b06079899 */ /* 0x000fe4000800063f */
[----:B------:R-:W-:Y:S01]  /*05a0*/  @!UP1 USHF.L.U32 UR6, UR6, 0x1, URZ ;  /* 0x0000000106069899 */ /* 0x000fe2000800063f */
[----:B------:R-:W-:Y:S01]  /*05b0*/  VOTEU.ALL UP0, P0 ;  /* 0x00000000003f7886 */ /* 0x000fe20000000000 */
[----:B-----5:R-:W-:Y:S01]  /*05c0*/  @!UP1 ULEA UR10, UR11, UR10, 0x18 ;  /* 0x0000000a0b0a9291 */ /* 0x020fe2000f8ec03f */
[----:B------:R-:W-:Y:S01]  /*05d0*/  VOTEU.ALL UP1, P0 ;  /* 0x00000000003f7886 */ /* 0x000fe20000020000 */
[----:B------:R-:W1:Y:S02]  /*05e0*/  FENCE.VIEW.ASYNC.S ;  /* 0x00000000000073c6 */ /* 0x000e640000000000 */
[----:B-1----:R-:W2:Y:S02]  /*05f0*/  @!UP0 SYNCS.EXCH.64 URZ, [UR9+0x70], UR4 ;  /* 0x00007004093f85b2 */ /* 0x002ea40008000100 */
[----:B------:R1:W2:Y:S01]  /*0600*/  @!UP1 SYNCS.EXCH.64 URZ, [UR9+0x78], UR4 ;  /* 0x00007804093f95b2 */ /* 0x0002a20008000100 */
[----:B------:R-:W-:Y:S01]  /*0610*/  NOP ;  /* 0x0000000000007918 */ /* 0x000fe20000000000 */
[----:B-1----:R-:W-:-:S02]  /*0620*/  ULDC.64 UR4, c[0x0][0x598] ;  /* 0x0001660000047ab9 */ /* 0x002fc40000000a00 */
[----:B------:R-:W-:Y:S02]  /*0630*/  ISETP.NE.U32.AND P0, PT, RZ, UR4, PT ;  /* 0x00000004ff007c0c */ /* 0x000fe4000bf05070 */
[----:B------:R1:W2:Y:S02]  /*0640*/  @!UP2 SYNCS.EXCH.64 URZ, [UR10+0x50], UR6 ;  /* 0x000050060a3fa5b2 */ /* 0x0002a40008000100 */
[----:B------:R-:W-:Y:S01]  /*0650*/  ISETP.NE.AND.EX P0, PT, RZ, UR5, PT, P0 ;  /* 0x00000005ff007c0c */ /* 0x000fe2000bf05300 */
[----:B------:R1:W2:Y:S01]  /*0660*/  @!UP3 SYNCS.EXCH.64 URZ, [UR10+0x58], UR6 ;  /* 0x000058060a3fb5b2 */ /* 0x0002a20008000100 */
[----:B------:R1:W2:Y:S01]  /*0670*/  @!UP4 SYNCS.EXCH.64 URZ, [UR10+0x60], UR6 ;  /* 0x000060060a3fc5b2 */ /* 0x0002a20008000100 */
[----:B------:R1:W2:Y:S01]  /*0680*/  @!UP5 SYNCS.EXCH.64 URZ, [UR10+0x68], UR6 ;  /* 0x000068060a3fd5b2 */ /* 0x0002a20008000100 */
[----:B------:R-:W-:Y:S01]  /*0690*/  NOP ;  /* 0x0000000000007918 */ /* 0x000fe20000000000 */
[----:B--234-:R-:W-:Y:S08]  /*06a0*/  BAR.SYNC.DEFER_BLOCKING 0x0 ;  /* 0x0000000000007b1d */ /* 0x01cff00000010000 */
[----:B01----:R-:W-:Y:S05]  /*06b0*/  @!P0 BRA `(.L_x_3) ;  /* 0x00000000001c8947 */ /* 0x003fea0003800000 */
[----:B------:R-:W0:Y:S02]  /*06c0*/  LDC.64 R6, c[0x0][0x598] ;  /* 0x00016600ff067b82 */ /* 0x000e240000000a00 */
[----:B0-----:R-:W2:Y:S02]  /*06d0*/  LDG.E.64 R6, desc[UR50][R6.64] ;  /* 0x0000003206067981 */ /* 0x001ea4000c1e1b00 */
[----:B--2---:R-:W-:-:S04]  /*06e0*/  ISETP.NE.U32.AND P0, PT, R6, RZ, PT ;  /* 0x000000ff0600720c */ /* 0x004fc80003f05070 */
[----:B------:R-:W-:-:S13]  /*06f0*/  ISETP.NE.AND.EX P0, PT, R7, RZ, PT, P0 ;  /* 0x000000ff0700720c */ /* 0x000fda0003f05300 */
[----:B------:R-:W-:Y:S05]  /*0700*/  @!P0 BRA `(.L_x_3) ;  /* 0x0000000000088947 */ /* 0x000fea0003800000 */
[----:B------:R1:W5:Y:S01]  /*0710*/  LD.E R22, desc[UR50][R6.64] ;  /* 0x0000003206167980 */ /* 0x000362000c101900 */
[----:B------:R-:W-:Y:S05]  /*0720*/  BRA `(.L_x_4) ;  /* 0x0000000000247947 */ /* 0x000fea0003800000 */
.L_x_3:
[----:B------:R-:W-:Y:S02]  /*0730*/  ULDC.64 UR4, c[0x0][0x588] ;  /* 0x0001620000047ab9 */ /* 0x000fe40000000a00 */
[----:B------:R-:W-:-:S04]  /*0740*/  ISETP.NE.U32.AND P0, PT, RZ, UR4, PT ;  /* 0x00000004ff007c0c */ /* 0x000fc8000bf05070 */
[----:B------:R-:W-:-:S13]  /*0750*/  ISETP.NE.AND.EX P0, PT, RZ, UR5, PT, P0 ;  /* 0x00000005ff007c0c */ /* 0x000fda000bf05300 */
[----:B------:R-:W-:Y:S05]  /*0760*/  @!P0 BRA `(.L_x_5) ;  /* 0x00000000000c8947 */ /* 0x000fea0003800000 */
[----:B------:R-:W0:Y:S02]  /*0770*/  LDC.64 R22, c[0x0][0x588] ;  /* 0x00016200ff167b82 */ /* 0x000e240000000a00 */
[----:B0-----:R0:W5:Y:S01]  /*0780*/  LDG.E R22, desc[UR50][R22.64] ;  /* 0x0000003216167981 */ /* 0x001162000c1e1900 */
[----:B------:R-:W-:Y:S05]  /*0790*/  BRA `(.L_x_4) ;  /* 0x0000000000087947 */ /* 0x000fea0003800000 */
.L_x_5:
[----:B------:R-:W-:Y:S02]  /*07a0*/  ULDC UR4, c[0x0][0x580] ;  /* 0x0001600000047ab9 */ /* 0x000fe40000000800 */
[----:B------:R-:W-:-:S07]  /*07b0*/  IMAD.U32 R22, RZ, RZ, UR4 ;  /* 0x00000004ff167e24 */ /* 0x000fce000f8e00ff */
.L_x_4:
[----:B------:R-:W-:Y:S02]  /*07c0*/  ULDC.64 UR4, c[0x0][0x5a0] ;  /* 0x0001680000047ab9 */ /* 0x000fe40000000a00 */
[----:B------:R-:W-:-:S04]  /*07d0*/  ISETP.NE.U32.AND P0, PT, RZ, UR4, PT ;  /* 0x00000004ff007c0c */ /* 0x000fc8000bf05070 */
[----:B------:R-:W-:-:S13]  /*07e0*/  ISETP.NE.AND.EX P0, PT, RZ, UR5, PT, P0 ;  /* 0x00000005ff007c0c */ /* 0x000fda000bf05300 */
[----:B------:R-:W-:Y:S05]  /*07f0*/  @!P0 BRA `(.L_x_6) ;  /* 0x00000000001c8947 */ /* 0x000fea0003800000 */
[----:B-1----:R-:W1:Y:S02]  /*0800*/  LDC.64 R6, c[0x0][0x5a0] ;  /* 0x00016800ff067b82 */ /* 0x002e640000000a00 */
[----:B-1----:R-:W2:Y:S02]  /*0810*/  LDG.E.64 R6, desc[UR50][R6.64] ;  /* 0x0000003206067981 */ /* 0x002ea4000c1e1b00 */
[----:B--2---:R-:W-:-:S04]  /*0820*/  ISETP.NE.U32.AND P0, PT, R6, RZ, PT ;  /* 0x000000ff0600720c */ /* 0x004fc80003f05070 */
[----:B------:R-:W-:-:S13]  /*0830*/  ISETP.NE.AND.EX P0, PT, R7, RZ, PT, P0 ;  /* 0x000000ff0700720c */ /* 0x000fda0003f05300 */
[----:B------:R-:W-:Y:S05]  /*0840*/  @!P0 BRA `(.L_x_6) ;  /* 0x0000000000088947 */ /* 0x000fea0003800000 */
[----:B0-----:R2:W5:Y:S01]  /*0850*/  LD.E R23, desc[UR50][R6.64] ;  /* 0x0000003206177980 */ /* 0x001562000c101900 */
[----:B------:R-:W-:Y:S05]  /*0860*/  BRA `(.L_x_7) ;  /* 0x0000000000247947 */ /* 0x000fea0003800000 */
.L_x_6:
[----:B------:R-:W-:Y:S02]  /*0870*/  ULDC.64 UR4, c[0x0][0x590] ;  /* 0x0001640000047ab9 */ /* 0x000fe40000000a00 */
[----:B------:R-:W-:-:S04]  /*0880*/  ISETP.NE.U32.AND P0, PT, RZ, UR4, PT ;  /* 0x00000004ff007c0c */ /* 0x000fc8000bf05070 */
[----:B------:R-:W-:-:S13]  /*0890*/  ISETP.NE.AND.EX P0, PT, RZ, UR5, PT, P0 ;  /* 0x00000005ff007c0c */ /* 0x000fda000bf05300 */
[----:B------:R-:W-:Y:S05]  /*08a0*/  @!P0 BRA `(.L_x_8) ;  /* 0x00000000000c8947 */ /* 0x000fea0003800000 */
[----:B-1----:R-:W0:Y:S02]  /*08b0*/  LDC.64 R6, c[0x0][0x590] ;  /* 0x00016400ff067b82 */ /* 0x002e240000000a00 */
[----:B0-----:R0:W5:Y:S01]  /*08c0*/  LDG.E R23, desc[UR50][R6.64] ;  /* 0x0000003206177981 */ /* 0x001162000c1e1900 */
[----:B------:R-:W-:Y:S05]  /*08d0*/  BRA `(.L_x_7) ;  /* 0x0000000000087947 */ /* 0x000fea0003800000 */
.L_x_8:
[----:B------:R-:W-:Y:S02]  /*08e0*/  ULDC UR4, c[0x0][0x584] ;  /* 0x0001610000047ab9 */ /* 0x000fe40000000800 */
[----:B0-----:R-:W-:-:S07]  /*08f0*/  IMAD.U32 R23, RZ, RZ, UR4 ;  /* 0x00000004ff177e24 */ /* 0x001fce000f8e00ff */
.L_x_7:
[----:B------:R-:W3:Y:S01]  /*0900*/  S2UR UR10, SR_CTAID.Y ;  /* 0x00000000000a79c3 */ /* 0x000ee20000002600 */
[----:B------:R-:W-:Y:S01]  /*0910*/  ULDC UR5, c[0x0][0x65c] ;  /* 0x0001970000057ab9 */ /* 0x000fe20000000800 */
[----:B------:R-:W-:Y:S01]  /*0920*/  UISETP.NE.AND UP0, UPT, UR15, 0x2, UPT ;  /* 0x000000020f00788c */ /* 0x000fe2000bf05270 */
[----:B------:R-:W-:Y:S01]  /*0930*/  PRMT R5, RZ, 0x7610, R5 ;  /* 0x00007610ff057816 */ /* 0x000fe20000000005 */
[----:B------:R-:W-:Y:S01]  /*0940*/  UISETP.NE.AND UP2, UPT, UR5, 0x1, UPT ;  /* 0x000000010500788c */ /* 0x000fe2000bf45270 */
[----:B------:R-:W-:Y:S02]  /*0950*/  IMAD.MOV.U32 R19, RZ, RZ, -0x1 ;  /* 0xffffffffff137424 */ /* 0x000fe400078e00ff */
[----:B------:R-:W-:Y:S01]  /*0960*/  IMAD.MOV.U32 R18, RZ, RZ, -0x1 ;  /* 0xffffffffff127424 */ /* 0x000fe200078e00ff */
[----:B------:R-:W4:Y:S01]  /*0970*/  S2UR UR4, SR_CTAID.X ;  /* 0x00000000000479c3 */ /* 0x000f220000002500 */
[----:B------:R-:W-:-:S06]  /*0980*/  UP2UR UR38, UPR, URZ, 0x4 ;  /* 0x000000043f267883 */ /* 0x000fcc0008000000 */
[----:B------:R-:W-:Y:S01]  /*0990*/  @UP2 ULDC UR12, c[0x0][0x10] ;  /* 0x00000400000c2ab9 */ /* 0x000fe20000000800 */
[----:B------:R-:W-:Y:S01]  /*09a0*/  @UP2 UMOV UR7, URZ ;  /* 0x0000003f00072c82 */ /* 0x000fe20008000000 */
[----:B------:R-:W-:Y:S01]  /*09b0*/  @UP2 UMOV UR5, URZ ;  /* 0x0000003f00052c82 */ /* 0x000fe20008000000 */
[----:B012---:R-:W0:Y:S01]  /*09c0*/  LDC.64 R6, c[0x0][0x650] ;  /* 0x00019400ff067b82 */ /* 0x007e220000000a00 */
[----:B---3--:R-:W-:Y:S02]  /*09d0*/  @UP2 UMOV UR9, UR10 ;  /* 0x0000000a00092c82 */ /* 0x008fe40008000000 */
[----:B------:R-:W-:Y:S01]  /*09e0*/  @UP2 UMOV UR6, UR9 ;  /* 0x0000000900062c82 */ /* 0x000fe20008000000 */
[----:B------:R-:W-:Y:S01]  /*09f0*/  @!UP2 UMOV UR9, UR10 ;  /* 0x0000000a0009ac82 */ /* 0x000fe20008000000 */
[----:B----4-:R-:W-:-:S03]  /*0a00*/  @UP2 UIMAD.WIDE.U32 UR12, UR4, UR12, UR6 ;  /* 0x0000000c040c22a5 */ /* 0x010fc6000f8e0006 */
[----:B------:R-:W-:Y:S01]  /*0a10*/  @!UP2 ULDC UR6, c[0x0][0xc] ;  /* 0x000003000006aab9 */ /* 0x000fe20000000800 */
[----:B------:R-:W-:Y:S01]  /*0a20*/  @UP2 UIADD3 UR14, UR13, UR5, URZ ;  /* 0x000000050d0e2290 */ /* 0x000fe2000fffe03f */
[----:B------:R-:W-:Y:S02]  /*0a30*/  ULDC UR10, c[0x0][0xc] ;  /* 0x00000300000a7ab9 */ /* 0x000fe40000000800 */
[----:B------:R-:W-:Y:S01]  /*0a40*/  UMOV UR5, URZ ;  /* 0x0000003f00057c82 */ /* 0x000fe20008000000 */
[----:B------:R-:W-:Y:S01]  /*0a50*/  ULDC UR11, c[0x0][0x10] ;  /* 0x00000400000b7ab9 */ /* 0x000fe20000000800 */
[----:B------:R-:W-:Y:S02]  /*0a60*/  @!UP2 UIMAD.WIDE.U32 UR6, UR6, UR9, UR4 ;  /* 0x000000090606a2a5 */ /* 0x000fe4000f8e0004 */
[----:B------:R-:W-:Y:S01]  /*0a70*/  UIMAD.WIDE.U32 UR10, UR10, UR11, URZ ;  /* 0x0000000b0a0a72a5 */ /* 0x000fe2000f8e003f */
[----:B------:R-:W-:-:S03]  /*0a80*/  ULDC UR13, c[0x0][0x14] ;  /* 0x00000500000d7ab9 */ /* 0x000fc60000000800 */
[----:B------:R-:W-:Y:S02]  /*0a90*/  UIMAD.WIDE.U32 UR48, UR10, UR13, URZ ;  /* 0x0000000d0a3072a5 */ /* 0x000fe4000f8e003f */
[----:B------:R-:W-:Y:S01]  /*0aa0*/  UIMAD UR39, UR11, UR13, URZ ;  /* 0x0000000d0b2772a4 */ /* 0x000fe2000f8e023f */
[----:B------:R-:W-:Y:S01]  /*0ab0*/  @!UP2 UMOV UR12, UR6 ;  /* 0x00000006000cac82 */ /* 0x000fe20008000000 */
[----:B------:R-:W-:Y:S02]  /*0ac0*/  @!UP2 UMOV UR14, UR7 ;  /* 0x00000007000eac82 */ /* 0x000fe40008000000 */
[----:B------:R-:W-:Y:S02]  /*0ad0*/  UIADD3 UR39, UR49, UR39, URZ ;  /* 0x0000002731277290 */ /* 0x000fe4000fffe03f */
[----:B------:R-:W-:-:S04]  /*0ae0*/  UIADD3 UR6, UP1, UR12, UR48, URZ ;  /* 0x000000300c067290 */ /* 0x000fc8000ff3e03f */
[----:B------:R-:W-:Y:S02]  /*0af0*/  UIADD3.X UR7, UR14, UR39, URZ, UP1, !UPT ;  /* 0x000000270e077290 */ /* 0x000fe40008ffe43f */
[----:B------:R-:W-:Y:S02]  /*0b00*/  USEL UR6, UR6, UR12, !UP0 ;  /* 0x0000000c06067287 */ /* 0x000fe4000c000000 */
[----:B------:R-:W-:-:S04]  /*0b10*/  USEL UR7, UR7, UR14, !UP0 ;  /* 0x0000000e07077287 */ /* 0x000fc8000c000000 */
[----:B0-----:R-:W-:Y:S01]  /*0b20*/  ISETP.LE.U32.AND P0, PT, R6, UR6, PT ;  /* 0x0000000606007c0c */ /* 0x001fe2000bf03070 */
[----:B------:R-:W-:Y:S02]  /*0b30*/  IMAD.U32 R16, RZ, RZ, UR6 ;  /* 0x00000006ff107e24 */ /* 0x000fe4000f8e00ff */
[----:B------:R-:W-:Y:S02]  /*0b40*/  IMAD.U32 R2, RZ, RZ, UR7 ;  /* 0x00000007ff027e24 */ /* 0x000fe4000f8e00ff */
[----:B------:R-:W-:-:S03]  /*0b50*/  IMAD.U32 R17, RZ, RZ, UR7 ;  /* 0x00000007ff117e24 */ /* 0x000fc6000f8e00ff */
[----:B------:R-:W-:Y:S01]  /*0b60*/  ISETP.GE.U32.AND.EX P0, PT, R2, R7, PT, P0 ;  /* 0x000000070200720c */ /* 0x000fe20003f06100 */
[----:B------:R-:W-:-:S12]  /*0b70*/  IMAD.MOV.U32 R2, RZ, RZ, -0x1 ;  /* 0xffffffffff027424 */ /* 0x000fd800078e00ff */
[----:B------:R-:W-:Y:S05]  /*0b80*/  @P0 BRA `(.L_x_9) ;  /* 0x00000004008c0947 */ /* 0x000fea0003800000 */
[----:B------:R-:W-:Y:S01]  /*0b90*/  I2FP.F32.U32 R2, UR4 ;  /* 0x0000000400027c45 */ /* 0x000fe20008201000 */
[----:B------:R-:W-:Y:S01]  /*0ba0*/  ULDC.64 UR16, c[0x0][0x628] ;  /* 0x00018a0000107ab9 */ /* 0x000fe20000000a00 */
[----:B------:R-:W-:Y:S01]  /*0bb0*/  ULDC UR6, c[0x0][0x150] ;  /* 0x0000540000067ab9 */ /* 0x000fe20000000800 */
[----:B------:R-:W-:Y:S01]  /*0bc0*/  ISETP.NE.U32.AND P0, PT, RZ, UR16, PT ;  /* 0x00000010ff007c0c */ /* 0x000fe2000bf05070 */
[----:B------:R-:W-:Y:S01]  /*0bd0*/  ULDC UR15, c[0x0][0x630] ;  /* 0x00018c00000f7ab9 */ /* 0x000fe20000000800 */
[----:B------:R-:W-:Y:S01]  /*0be0*/  FMUL R2, R2, UR6 ;  /* 0x0000000602027c20 */ /* 0x000fe20008400000 */
[----:B------:R-:W-:Y:S01]  /*0bf0*/  R2UR UR19, R16 ;  /* 0x00000000101372ca */ /* 0x000fe200000e0000 */
[----:B------:R-:W-:Y:S01]  /*0c00*/  ULDC UR21, c[0x0][0x154] ;  /* 0x0000550000157ab9 */ /* 0x000fe20000000800 */
[----:B------:R-:W-:Y:S01]  /*0c10*/  ISETP.NE.AND.EX P0, PT, RZ, UR17, PT, P0 ;  /* 0x00000011ff007c0c */ /* 0x000fe2000bf05300 */
[----:B------:R0:W1:Y:S01]  /*0c20*/  F2I.U32.TRUNC.NTZ R5, R2 ;  /* 0x0000000200057305 */ /* 0x000062000020f000 */
[----:B------:R-:W-:-:S02]  /*0c30*/  R2UR UR20, R17 ;  /* 0x00000000111472ca */ /* 0x000fc400000e0000 */
[----:B------:R-:W-:Y:S02]  /*0c40*/  R2UR UR6, R16 ;  /* 0x00000000100672ca */ /* 0x000fe400000e0000 */
[----:B------:R-:W-:-:S07]  /*0c50*/  R2UR UR7, R17 ;  /* 0x00000000110772ca */ /* 0x000fce00000e0000 */
[----:B0-----:R-:W-:Y:S08]  /*0c60*/  @!P0 BRA `(.L_x_10) ;  /* 0x0000000000308947 */ /* 0x001ff00003800000 */
[----:B------:R-:W-:Y:S01]  /*0c70*/  R2UR UR6, R16 ;  /* 0x00000000100672ca */ /* 0x000fe200000e0000 */
[----:B------:R-:W-:Y:S01]  /*0c80*/  ULDC UR12, c[0x0][0x634] ;  /* 0x00018d00000c7ab9 */ /* 0x000fe20000000800 */
[----:B------:R-:W-:-:S11]  /*0c90*/  R2UR UR14, R17 ;  /* 0x00000000110e72ca */ /* 0x000fd600000e0000 */
[----:B------:R-:W-:-:S04]  /*0ca0*/  UIADD3 UR12, UP1, UR6, UR12, URZ ;  /* 0x0000000c060c7290 */ /* 0x000fc8000ff3e03f */
[----:B------:R-:W-:-:S04]  /*0cb0*/  UIADD3.X UR14, URZ, UR14, URZ, UP1, !UPT ;  /* 0x0000000e3f0e7290 */ /* 0x000fc80008ffe43f */
[----:B------:R-:W-:-:S04]  /*0cc0*/  UIMAD.WIDE.U32 UR6, UR14, UR16, URZ ;  /* 0x000000100e0672a5 */ /* 0x000fc8000f8e003f */
[----:B------:R-:W-:Y:S02]  /*0cd0*/  UIMAD.WIDE.U32 UR10, UP1, UR12, UR17, UR6 ;  /* 0x000000110c0a72a5 */ /* 0x000fe4000f820006 */
[----:B------:R-:W-:Y:S02]  /*0ce0*/  UIMAD.WIDE.U32 UR6, UR12, UR16, URZ ;  /* 0x000000100c0672a5 */ /* 0x000fe4000f8e003f */
[----:B------:R-:W-:Y:S02]  /*0cf0*/  UIADD3.X UR13, URZ, URZ, URZ, UP1, !UPT ;  /* 0x0000003f3f0d7290 */ /* 0x000fe40008ffe43f */
[----:B------:R-:W-:Y:S01]  /*0d00*/  UIADD3 URZ, UP1, UR7, UR10, URZ ;  /* 0x0000000a073f7290 */ /* 0x000fe2000ff3e03f */
[----:B------:R-:W-:-:S03]  /*0d10*/  UMOV UR12, UR11 ;  /* 0x0000000b000c7c82 */ /* 0x000fc60008000000 */
[----:B------:R-:W-:-:S12]  /*0d20*/  UIMAD.WIDE.U32.X UR6, UR14, UR17, UR12, UP1 ;  /* 0x000000110e0672a5 */ /* 0x000fd800088e040c */
.L_x_10:
[----:B------:R-:W-:Y:S01]  /*0d30*/  USHF.R.U64 UR5, UR6, UR15, UR7 ;  /* 0x0000000f06057299 */ /* 0x000fe20008001207 */
[----:B------:R-:W-:Y:S01]  /*0d40*/  I2FP.F32.U32 R2, UR9 ;  /* 0x0000000900027c45 */ /* 0x000fe20008201000 */
[----:B------:R-:W-:Y:S01]  /*0d50*/  USHF.R.U32.HI UR6, URZ, UR15, UR7 ;  /* 0x0000000f3f067299 */ /* 0x000fe20008011607 */
[----:B-1----:R-:W-:Y:S01]  /*0d60*/  R2UR UR14, R5 ;  /* 0x00000000050e72ca */ /* 0x002fe200000e0000 */
[----:B------:R-:W-:Y:S02]  /*0d70*/  UIADD3 UR17, UP1, URZ, -UR5, URZ ;  /* 0x800000053f117290 */ /* 0x000fe4000ff3e03f */
[----:B------:R-:W-:Y:S01]  /*0d80*/  FMUL R2, R2, UR21 ;  /* 0x0000001502027c20 */ /* 0x000fe20008400000 */
[----:B------:R-:W-:Y:S01]  /*0d90*/  ULDC.64 UR10, c[0x0][0x620] ;  /* 0x00018800000a7ab9 */ /* 0x000fe20000000a00 */
[----:B------:R-:W-:Y:S01]  /*0da0*/  UIADD3.X UR6, URZ, ~UR6, URZ, UP1, !UPT ;  /* 0x800000063f067290 */ /* 0x000fe20008ffe43f */
[----:B------:R-:W-:Y:S01]  /*0db0*/  UMOV UR12, UR19 ;  /* 0x00000013000c7c82 */ /* 0x000fe20008000000 */
[----:B------:R-:W-:-:S02]  /*0dc0*/  UMOV UR13, UR20 ;  /* 0x00000014000d7c82 */ /* 0x000fc40008000000 */
[----:B------:R-:W-:Y:S01]  /*0dd0*/  UIMAD UR6, UR6, UR10, URZ ;  /* 0x0000000a060672a4 */ /* 0x000fe2000f8e023f */
[----:B------:R-:W0:Y:S01]  /*0de0*/  F2I.U32.TRUNC.NTZ R2, R2 ;  /* 0x0000000200027305 */ /* 0x000e22000020f000 */
[----:B------:R-:W-:Y:S02]  /*0df0*/  UIMAD.WIDE.U32 UR12, UR17, UR10, UR12 ;  /* 0x0000000a110c72a5 */ /* 0x000fe4000f8e000c */
[----:B------:R-:W-:Y:S01]  /*0e00*/  UIMAD UR17, UR17, UR11, UR6 ;  /* 0x0000000b111172a4 */ /* 0x000fe2000f8e0206 */
[----:B------:R-:W-:Y:S01]  /*0e10*/  ULDC UR24, c[0x0][0x658] ;  /* 0x0001960000187ab9 */ /* 0x000fe20000000800 */
[----:B------:R-:W-:Y:S02]  /*0e20*/  UMOV UR22, 0xffffffff ;  /* 0xffffffff00167882 */ /* 0x000fe40000000000 */
[----:B------:R-:W-:Y:S01]  /*0e30*/  UIADD3 UR17, UR13, UR17, URZ ;  /* 0x000000110d117290 */ /* 0x000fe2000fffe03f */
[----:B------:R-:W-:Y:S01]  /*0e40*/  ULDC UR19, c[0x0][0x618] ;  /* 0x0001860000137ab9 */ /* 0x000fe20000000800 */
[----:B------:R-:W-:Y:S01]  /*0e50*/  ULDC.64 UR6, c[0x0][0x640] ;  /* 0x0001900000067ab9 */ /* 0x000fe20000000a00 */
[----:B------:R-:W-:Y:S01]  /*0e60*/  USHF.L.U32 UR13, UR22, UR24, URZ ;  /* 0x00000018160d7299 */ /* 0x000fe2000800063f */
[----:B------:R-:W-:Y:S01]  /*0e70*/  ISETP.NE.U32.AND P0, PT, RZ, UR6, PT ;  /* 0x00000006ff007c0c */ /* 0x000fe2000bf05070 */
[----:B------:R-:W-:-:S02]  /*0e80*/  USHF.R.U64 UR22, UR12, UR19, UR17 ;  /* 0x000000130c167299 */ /* 0x000fc40008001211 */
[----:B------:R-:W-:Y:S01]  /*0e90*/  USHF.R.U32.HI UR12, URZ, UR19, UR17 ;  /* 0x000000133f0c7299 */ /* 0x000fe20008011611 */
[----:B0-----:R-:W-:Y:S01]  /*0ea0*/  R2UR UR16, R2 ;  /* 0x00000000021072ca */ /* 0x001fe200000e0000 */
[----:B------:R-:W-:Y:S01]  /*0eb0*/  ULDC UR21, c[0x0][0x608] ;  /* 0x0001820000157ab9 */ /* 0x000fe20000000800 */
[----:B------:R-:W-:Y:S01]  /*0ec0*/  ISETP.NE.AND.EX P0, PT, RZ, UR7, PT, P0 ;  /* 0x00000007ff007c0c */ /* 0x000fe2000bf05300 */
[----:B------:R-:W-:Y:S02]  /*0ed0*/  USHF.R.U64 UR26, UR22, UR21, UR12 ;  /* 0x00000015161a7299 */ /* 0x000fe4000800120c */
[----:B------:R-:W-:Y:S01]  /*0ee0*/  USHF.R.U32.HI UR12, URZ, UR21, UR12 ;  /* 0x000000153f0c7299 */ /* 0x000fe2000801160c */
[----:B------:R-:W-:Y:S01]  /*0ef0*/  UMOV UR20, 0x1 ;  /* 0x0000000100147882 */ /* 0x000fe20000000000 */
[----:B------:R-:W-:Y:S02]  /*0f00*/  UIADD3 UR14, -UR14, URZ, URZ ;  /* 0x0000003f0e0e7290 */ /* 0x000fe4000fffe13f */
[----:B------:R-:W-:-:S02]  /*0f10*/  USHF.R.U64 UR27, UR26, UR24, UR12 ;  /* 0x000000181a1b7299 */ /* 0x000fc4000800120c */
[----:B------:R-:W-:Y:S01]  /*0f20*/  USHF.L.U32 UR19, UR20, UR24, URZ ;  /* 0x0000001814137299 */ /* 0x000fe2000800063f */
[----:B------:R-:W-:Y:S01]  /*0f30*/  ULDC UR15, c[0x0][0x144] ;  /* 0x00005100000f7ab9 */ /* 0x000fe20000000800 */
[----:B------:R-:W-:Y:S01]  /*0f40*/  ULDC UR10, c[0x0][0x600] ;  /* 0x00018000000a7ab9 */ /* 0x000fe20000000800 */
[----:B------:R-:W-:Y:S02]  /*0f50*/  ULOP3.LUT UR20, URZ, UR13, URZ, 0x33, !UPT ;  /* 0x0000000d3f147292 */ /* 0x000fe4000f8e333f */
[----:B------:R-:W-:Y:S02]  /*0f60*/  USHF.R.U32.HI UR13, URZ, UR24, UR12 ;  /* 0x000000183f0d7299 */ /* 0x000fe4000801160c */
[----:B------:R-:W-:Y:S02]  /*0f70*/  UIADD3 UR11, UR10, -0x1, URZ ;  /* 0xffffffff0a0b7890 */ /* 0x000fe4000fffe03f */
[----:B------:R-:W-:Y:S02]  /*0f80*/  UIADD3 UR23, -UR16, URZ, URZ ;  /* 0x0000003f10177290 */ /* 0x000fe4000fffe13f */
[----:B------:R-:W-:Y:S01]  /*0f90*/  UIMAD UR4, UR15, UR14, UR4 ;  /* 0x0000000e0f0472a4 */ /* 0x000fe2000f8e0204 */
[----:B------:R-:W-:Y:S01]  /*0fa0*/  ULDC UR28, c[0x0][0x148] ;  /* 0x00005200001c7ab9 */ /* 0x000fe20000000800 */
[----:B------:R-:W-:Y:S01]  /*0fb0*/  ULDC UR24, c[0x0][0x648] ;  /* 0x0001920000187ab9 */ /* 0x000fe20000000800 */
[----:B------:R-:W-:Y:S01]  /*0fc0*/  ULDC UR25, c[0x0][0x638] ;  /* 0x00018e0000197ab9 */ /* 0x000fe20000000800 */
[----:B------:R-:W-:Y:S01]  /*0fd0*/  UMOV UR12, UR27 ;  /* 0x0000001b000c7c82 */ /* 0x000fe20008000000 */
[----:B------:R-:W-:Y:S07]  /*0fe0*/  @!P0 BRA `(.L_x_11) ;  /* 0x0000000000308947 */ /* 0x000fee0003800000 */
[----:B------:R-:W-:Y:S02]  /*0ff0*/  ULDC UR16, c[0x0][0x64c] ;  /* 0x0001930000107ab9 */ /* 0x000fe40000000800 */
        /* <DEDUP_REMOVED lines=8> */
[----:B------:R-:W-:-:S07]  /*1080*/  UIMAD.WIDE.U32.X UR6, UR21, UR7, UR16, UP1 ;  /* 0x00000007150672a5 */ /* 0x000fce00088e0410 */
[----:B------:R-:W-:Y:S01]  /*1090*/  UMOV UR12, UR6 ;  /* 0x00000006000c7c82 */ /* 0x000fe20008000000 */
[----:B------:R-:W-:-:S05]  /*10a0*/  UMOV UR13, UR7 ;  /* 0x00000007000d7c82 */ /* 0x000fca0008000000 */
.L_x_11:
[----:B------:R-:W-:Y:S01]  /*10b0*/  UISETP.NE.AND UP1, UPT, UR38, URZ, UPT ;  /* 0x0000003f2600728c */ /* 0x000fe2000bf25270 */
[----:B------:R-:W-:Y:S01]  /*10c0*/  IMAD.MOV.U32 R5, RZ, RZ, 0x1 ;  /* 0x00000001ff057424 */ /* 0x000fe200078e00ff */
[----:B------:R-:W-:Y:S01]  /*10d0*/  USHF.R.U64 UR6, UR12, UR24, UR13 ;  /* 0x000000180c067299 */ /* 0x000fe2000800120d */
[----:B------:R-:W-:Y:S01]  /*10e0*/  IMAD.U32 R2, RZ, RZ, UR5 ;  /* 0x00000005ff027e24 */ /* 0x000fe2000f8e00ff */
[----:B------:R-:W-:Y:S02]  /*10f0*/  ULOP3.LUT UR20, UR26, UR20, URZ, 0xc0, !UPT ;  /* 0x000000141a147292 */ /* 0x000fe4000f8ec03f */
[----:B------:R-:W-:Y:S02]  /*1100*/  UIADD3 UR7, -UR6, URZ, URZ ;  /* 0x0000003f06077290 */ /* 0x000fe4000fffe13f */
[----:B------:R-:W-:Y:S02]  /*1110*/  UIMAD UR19, UR19, UR6, UR20 ;  /* 0x00000006131372a4 */ /* 0x000fe4000f8e0214 */
[----:B------:R-:W-:-:S02]  /*1120*/  ULOP3.LUT UR11, UR22, UR11, URZ, 0xc0, !UPT ;  /* 0x0000000b160b7292 */ /* 0x000fc4000f8ec03f */
[----:B------:R-:W-:Y:S02]  /*1130*/  @UP1 UIMAD UR4, UR28, UR23, UR9 ;  /* 0x000000171c0412a4 */ /* 0x000fe4000f8e0209 */
[----:B------:R-:W-:-:S03]  /*1140*/  UIMAD UR6, UR7, UR25, UR27 ;  /* 0x00000019070672a4 */ /* 0x000fc6000f8e021b */
[----:B------:R-:W-:Y:S01]  /*1150*/  ULDC UR7, c[0x0][0x610] ;  /* 0x0001840000077ab9 */ /* 0x000fe20000000800 */
[----:B------:R-:W-:Y:S02]  /*1160*/  UIMAD UR6, UR6, UR10, UR11 ;  /* 0x0000000a060672a4 */ /* 0x000fe4000f8e020b */
[----:B------:R-:W-:-:S04]  /*1170*/  UIMAD UR4, UR19, UR7, UR4 ;  /* 0x00000007130472a4 */ /* 0x000fc8000f8e0204 */
[----:B------:R-:W-:Y:S02]  /*1180*/  USEL UR7, UR6, UR4, !UP1 ;  /* 0x0000000406077287 */ /* 0x000fe4000c800000 */
[----:B------:R-:W-:-:S04]  /*1190*/  USEL UR4, UR4, UR6, !UP1 ;  /* 0x0000000604047287 */ /* 0x000fc8000c800000 */
[----:B------:R-:W-:Y:S02]  /*11a0*/  IMAD.U32 R18, RZ, RZ, UR7 ;  /* 0x00000007ff127e24 */ /* 0x000fe4000f8e00ff */
[----:B------:R-:W-:-:S07]  /*11b0*/  IMAD.U32 R19, RZ, RZ, UR4 ;  /* 0x00000004ff137e24 */ /* 0x000fce000f8e00ff */
.L_x_9:
[----:B------:R-:W-:Y:S02]  /*11c0*/  ULDC UR4, c[0x0][0x28c] ;  /* 0x0000a30000047ab9 */ /* 0x000fe40000000800 */
[----:B------:R-:W-:-:S04]  /*11d0*/  UIADD3 UR4, UR4, 0xff, URZ ;  /* 0x000000ff04047890 */ /* 0x000fc8000fffe03f */
[----:B------:R-:W-:-:S04]  /*11e0*/  USHF.R.S32.HI UR5, URZ, 0x1f, UR4 ;  /* 0x0000001f3f057899 */ /* 0x000fc80008011404 */
[----:B------:R-:W-:-:S04]  /*11f0*/  ULEA.HI UR5, UR5, UR4, URZ, 0x8 ;  /* 0x0000000405057291 */ /* 0x000fc8000f8f403f */
[----:B------:R-:W-:Y:S01]  /*1200*/  USHF.R.S32.HI UR37, URZ, 0x8, UR5 ;  /* 0x000000083f257899 */ /* 0x000fe20008011405 */
[----:B------:R-:W-:Y:S11]  /*1210*/  @!P1 BRA `(.L_x_12) ;  /* 0x0000007400689947 */ /* 0x000ff60003800000 */
[----:B------:R-:W-:-:S06]  /*1220*/  UISETP.GT.U32.AND UP1, UPT, UR18, 0x1, UPT ;  /* 0x000000011200788c */ /* 0x000fcc000bf24070 */
[----:B------:R-:W-:-:S13]  /*1230*/  PLOP3.LUT P0, PT, PT, PT, UP1, 0x80, 0x0 ;  /* 0x000000000000781c */ /* 0x000fda0003f0f018 */
[----:B------:R-:W-:Y:S05]  /*1240*/  @P0 EXIT ;  /* 0x000000000000094d */ /* 0x000fea0003800000 */
.L_x_13:
[----:B------:R-:W-:-:S08]  /*1250*/  NOP ;  /* 0x0000000000007918 */ /* 0x000fd00000000000 */
[----:B------:R-:W0:Y:S02]  /*1260*/  USETMAXREG.TRY_ALLOC.CTAPOOL UP1, 0xe8 ;  /* 0x000000e8000079c8 */ /* 0x000e240008020600 */
[----:B0-----:R-:W-:-:S13]  /*1270*/  PLOP3.LUT P0, PT, PT, PT, UP1, 0x80, 0x0 ;  /* 0x000000000000781c */ /* 0x001fda0003f0f018 */
[----:B------:R-:W-:Y:S05]  /*1280*/  @!P0 BRA `(.L_x_13) ;  /* 0xfffffffc00f08947 */ /* 0x000fea000383ffff */
[----:B------:R-:W-:-:S13]  /*1290*/  LOP3.LUT P0, RZ, R5, 0xff, RZ, 0xc0, !PT ;  /* 0x000000ff05ff7812 */ /* 0x000fda000780c0ff */
[----:B------:R-:W-:Y:S05]  /*12a0*/  @!P0 EXIT ;  /* 0x000000000000894d */ /* 0x000fea0003800000 */
[----:B------:R-:W0:Y:S01]  /*12b0*/  S2UR UR5, SR_CgaCtaId ;  /* 0x00000000000579c3 */ /* 0x000e220000008800 */
[----:B------:R-:W-:Y:S01]  /*12c0*/  VIADD R6, R0, 0xffffffff ;  /* 0xffffffff00067836 */ /* 0x000fe20000000000 */
[----:B------:R-:W-:Y:S01]  /*12d0*/  SHF.R.S32.HI R4, RZ, 0x1f, R3 ;  /* 0x0000001fff047819 */ /* 0x000fe20000011403 */
[----:B------:R-:W-:Y:S01]  /*12e0*/  UMOV UR41, 0x400 ;  /* 0x0000040000297882 */ /* 0x000fe20000000000 */
[----:B------:R-:W-:Y:S02]  /*12f0*/  USHF.R.U32.HI UR4, URZ, 0x2, UR37 ;  /* 0x000000023f047899 */ /* 0x000fe40008011625 */
[----:B------:R-:W-:Y:S01]  /*1300*/  R2UR UR43, R6 ;  /* 0x00000000062b72ca */ /* 0x000fe200000e0000 */
[----:B------:R-:W-:Y:S01]  /*1310*/  ULOP3.LUT UR42, UR37, 0x3, URZ, 0xc0, !UPT ;  /* 0x00000003252a7892 */ /* 0x000fe2000f8ec03f */
[CC--:B------:R-:W-:Y:S01]  /*1320*/  LEA.HI R0, R4.reuse, R3.reuse, RZ, 0x2 ;  /* 0x0000000304007211 */ /* 0x0c0fe200078f10ff */
[----:B------:R-:W-:Y:S01]  /*1330*/  UISETP.LT.AND UP1, UPT, UR37, 0x1, UPT ;  /* 0x000000012500788c */ /* 0x000fe2000bf21270 */
[----:B------:R-:W-:Y:S01]  /*1340*/  LEA.HI R4, R4, R3, RZ, 0x5 ;  /* 0x0000000304047211 */ /* 0x000fe200078f28ff */
[----:B------:R-:W-:Y:S01]  /*1350*/  ULOP3.LUT UR4, UR4, 0x1, URZ, 0xc0, !UPT ;  /* 0x0000000104047892 */ /* 0x000fe2000f8ec03f */
[--C-:B------:R-:W-:Y:S01]  /*1360*/  SHF.R.S32.HI R104, RZ, 0x2, R0.reuse ;  /* 0x00000002ff687819 */ /* 0x100fe20000011400 */
[----:B------:R-:W-:Y:S01]  /*1370*/  ULDC UR6, c[0x0][0x284] ;  /* 0x0000a10000067ab9 */ /* 0x000fe20000000800 */
[----:B------:R-:W-:Y:S01]  /*1380*/  SHF.R.S32.HI R5, RZ, 0x1f, R0 ;  /* 0x0000001fff057819 */ /* 0x000fe20000011400 */
[----:B------:R-:W-:Y:S01]  /*1390*/  USEL UR42, UR42, URZ, !UP0 ;  /* 0x0000003f2a2a7287 */ /* 0x000fe2000c000000 */
[----:B------:R-:W-:Y:S01]  /*13a0*/  LOP3.LUT R106, R0, 0xfffffffc, RZ, 0xc0, !PT ;  /* 0xfffffffc006a7812 */ /* 0x000fe200078ec0ff */
[----:B------:R-:W-:Y:S01]  /*13b0*/  USEL UR45, UR37, 0x1, UP1 ;  /* 0x00000001252d7887 */ /* 0x000fe20008800000 */
[----:B------:R-:W-:Y:S01]  /*13c0*/  LEA.HI R5, R5, R104, RZ, 0x3 ;  /* 0x0000006805057211 */ /* 0x000fe200078f18ff */
[----:B------:R-:W-:Y:S01]  /*13d0*/  USHF.L.U32 UR43, UR43, 0x3, URZ ;  /* 0x000000032b2b7899 */ /* 0x000fe2000800063f */
[----:B------:R-:W-:Y:S01]  /*13e0*/  ISETP.NE.AND P0, PT, R6, RZ, PT ;  /* 0x000000ff0600720c */ /* 0x000fe20003f05270 */
[----:B------:R-:W-:Y:S01]  /*13f0*/  UISETP.EQ.U32.AND UP0, UPT, UR4, 0x1, !UP0 ;  /* 0x000000010400788c */ /* 0x000fe2000c702070 */
[----:B------:R-:W-:Y:S01]  /*1400*/  LOP3.LUT R5, R5, 0xfffffff8, RZ, 0xc0, !PT ;  /* 0xfffffff805057812 */ /* 0x000fe200078ec0ff */
[----:B------:R-:W-:Y:S01]  /*1410*/  IMAD.IADD R106, R3, 0x1, -R106 ;  /* 0x00000001036a7824 */ /* 0x000fe200078e0a6a */
[----:B0-----:R-:W-:Y:S01]  /*1420*/  ULEA UR41, UR5, UR41, 0x18 ;  /* 0x0000002905297291 */ /* 0x001fe2000f8ec03f */
[----:B------:R-:W-:Y:S01]  /*1430*/  IMAD.U32 R108, RZ, RZ, UR43 ;  /* 0x0000002bff6c7e24 */ /* 0x000fe2000f8e00ff */
[----:B------:R-:W-:Y:S01]  /*1440*/  SEL R113, RZ, 0x1, P0 ;  /* 0x00000001ff717807 */ /* 0x000fe20000000000 */
[----:B------:R-:W-:Y:S01]  /*1450*/  IMAD.IADD R104, R104, 0x1, -R5 ;  /* 0x0000000168687824 */ /* 0x000fe200078e0a05 */
[----:B------:R-:W-:Y:S01]  /*1460*/  UIADD3 UR44, UR41, 0x50, URZ ;  /* 0x00000050292c7890 */ /* 0x000fe2000fffe03f */
[----:B------:R-:W-:Y:S01]  /*1470*/  SHF.R.S32.HI R5, RZ, 0x5, R4 ;  /* 0x00000005ff057819 */ /* 0x000fe20000011404 */
[----:B------:R-:W-:Y:S01]  /*1480*/  USHF.L.U32 UR36, UR37, 0x1, URZ ;  /* 0x0000000125247899 */ /* 0x000fe2000800063f */
[C---:B------:R-:W-:Y:S01]  /*1490*/  LOP3.LUT R110, R108.reuse, 0x8, RZ, 0xc0, !PT ;  /* 0x000000086c6e7812 */ /* 0x040fe200078ec0ff */
[----:B------:R-:W-:Y:S01]  /*14a0*/  UIADD3 UR45, -UR45, UR37, URZ ;  /* 0x000000252d2d7290 */ /* 0x000fe2000fffe13f */
[--C-:B------:R-:W-:Y:S01]  /*14b0*/  SHF.R.S32.HI R105, RZ, 0x1f, R104.reuse ;  /* 0x0000001fff697819 */ /* 0x100fe20000011468 */
[C-C-:B------:R-:W-:Y:S01]  /*14c0*/  IMAD R111, R5.reuse, -0x10, -R104.reuse ;  /* 0xfffffff0056f7824 */ /* 0x140fe200078e0a68 */
[----:B------:R-:W-:Y:S01]  /*14d0*/  LOP3.LUT R108, R108, 0x8, RZ, 0xc, !PT ;  /* 0x000000086c6c7812 */ /* 0x000fe200078e0cff */
[----:B------:R-:W-:Y:S01]  /*14e0*/  IMAD.U32 R107, RZ, RZ, UR44 ;  /* 0x0000002cff6b7e24 */ /* 0x000fe2000f8e00ff */
[----:B------:R-:W-:Y:S01]  /*14f0*/  LOP3.LUT R110, R110, 0x18, RZ, 0x3c, !PT ;  /* 0x000000186e6e7812 */ /* 0x000fe200078e3cff */
[----:B------:R-:W-:Y:S01]  /*1500*/  IMAD.WIDE R104, R5, 0x10, R104 ;  /* 0x0000001005687825 */ /* 0x000fe200078e0268 */
[----:B------:R-:W-:-:S03]  /*1510*/  USEL UR46, URZ, 0x1, !UP0 ;  /* 0x000000013f2e7887 */ /* 0x000fc6000c000000 */
[----:B------:R-:W-:Y:S02]  /*1520*/  VIADD R109, R107, UR43 ;  /* 0x0000002b6b6d7c36 */ /* 0x000fe40008000000 */
[----:B------:R-:W-:-:S07]  /*1530*/  VIADD R111, R111, UR6 ;  /* 0x000000066f6f7c36 */ /* 0x000fce0008000000 */
.L_x_197:
[----:B------:R-:W-:Y:S01]  /*1540*/  SHF.L.U32 R0, R113, 0x1f, RZ ;  /* 0x0000001f71007819 */ /* 0x000fe200000006ff */
[----:B------:R-:W-:Y:S02]  /*1550*/  ULDC UR4, c[0x0][0x28c] ;  /* 0x0000a30000047ab9 */ /* 0x000fe40000000800 */
[----:B------:R-:W-:Y:S01]  /*1560*/  ISETP.LT.AND P1, PT, RZ, UR4, PT ;  /* 0x00000004ff007c0c */ /* 0x000fe2000bf21270 */
[----:B------:R-:W0:Y:S02]  /*1570*/  SYNCS.PHASECHK.TRANS64.TRYWAIT P0, [R107+UR43], R0 ;  /* 0x000000006b0075a7 */ /* 0x000e24000800016b */
[----:B0--34-:R-:W-:Y:S10]  /*1580*/  @!P0 BRA `(.L_x_14) ;  /* 0x0000008000b88947 */ /* 0x019ff40003800000 */
.L_x_219:
[----:B------:R-:W-:Y:S05]  /*1590*/  @P1 BRA `(.L_x_15) ;  /* 0x0000000000401947 */ /* 0x000fea0003800000 */
[----:B0-----:R-:W-:Y:S01]  /*15a0*/  MOV R0, 0x0 ;  /* 0x0000000000007802 */ /* 0x001fe20000000f00 */
[----:B------:R-:W-:Y:S01]  /*15b0*/  ULDC.64 UR4, c[0x4][0x68] ;  /* 0x01001a0000047ab9 */ /* 0x000fe20000000a00 */
[----:B------:R-:W-:Y:S01]  /*15c0*/  ULDC.64 UR6, c[0x4][0x8] ;  /* 0x0100020000067ab9 */ /* 0x000fe20000000a00 */
[----:B------:R-:W-:Y:S01]  /*15d0*/  IMAD.U32 R4, RZ, RZ, UR4 ;  /* 0x00000004ff047e24 */ /* 0x000fe2000f8e00ff */
[----:B------:R0:W1:Y:S01]  /*15e0*/  LDC.64 R14, c[0x4][R0] ;  /* 0x01000000000e7b82 */ /* 0x0000620000000a00 */
[----:B------:R-:W-:Y:S01]  /*15f0*/  IMAD.U32 R5, RZ, RZ, UR5 ;  /* 0x00000005ff057e24 */ /* 0x000fe2000f8e00ff */
[----:B------:R-:W-:Y:S01]  /*1600*/  ULDC.64 UR4, c[0x4][0x70] ;  /* 0x01001c0000047ab9 */ /* 0x000fe20000000a00 */
[----:B------:R-:W-:Y:S02]  /*1610*/  IMAD.U32 R10, RZ, RZ, UR6 ;  /* 0x00000006ff0a7e24 */ /* 0x000fe4000f8e00ff */
[----:B------:R-:W-:Y:S02]  /*1620*/  IMAD.U32 R6, RZ, RZ, UR4 ;  /* 0x00000004ff067e24 */ /* 0x000fe4000f8e00ff */
[----:B------:R-:W-:-:S02]  /*1630*/  IMAD.U32 R7, RZ, RZ, UR5 ;  /* 0x00000005ff077e24 */ /* 0x000fc4000f8e00ff */
[----:B------:R-:W-:Y:S02]  /*1640*/  IMAD.U32 R11, RZ, RZ, UR7 ;  /* 0x00000007ff0b7e24 */ /* 0x000fe4000f8e00ff */
[----:B------:R-:W-:Y:S02]  /*1650*/  IMAD.MOV.U32 R8, RZ, RZ, 0x1e1 ;  /* 0x000001e1ff087424 */ /* 0x000fe400078e00ff */
[----:B------:R-:W-:Y:S02]  /*1660*/  IMAD.MOV.U32 R12, RZ, RZ, 0x1 ;  /* 0x00000001ff0c7424 */ /* 0x000fe400078e00ff */
[----:B0-----:R-:W-:-:S07]  /*1670*/  IMAD.MOV.U32 R13, RZ, RZ, RZ ;  /* 0x000000ffff0d7224 */ /* 0x001fce00078e00ff */
[----:B------:R-:W-:-:S07]  /*1680*/  LEPC R20, `(.L_x_15) ;  /* 0x000000001014794e */ /* 0x000fce0000000000 */
[----:B-1---5:R-:W-:Y:S05]  /*1690*/  CALL.ABS.NOINC R14 ;  /* 0x000000000e007343 */ /* 0x022fea0003c00000 */
.L_x_15:
[----:B------:R-:W-:-:S06]  /*16a0*/  ULOP3.LUT UR4, UR40, 0x1, URZ, 0xfc, !UPT ;  /* 0x0000000128047892 */ /* 0x000fcc000f8efc3f */
[----:B0-----:R-:W-:-:S05]  /*16b0*/  IMAD.U32 R0, RZ, RZ, UR4 ;  /* 0x00000004ff007e24 */ /* 0x001fca000f8e00ff */
[----:B------:R-:W-:-:S13]  /*16c0*/  ISETP.NE.AND P0, PT, R0, 0x3, PT ;  /* 0x000000030000780c */ /* 0x000fda0003f05270 */
[----:B------:R-:W-:Y:S05]  /*16d0*/  @!P0 BRA `(.L_x_16) ;  /* 0x0000000000048947 */ /* 0x000fea0003800000 */
[----:B------:R-:W-:Y:S01]  /*16e0*/  BPT.TRAP 0x1 ;  /* 0x000000040000795c */ /* 0x000fe20000300000 */
.L_x_16:
[----:B------:R-:W-:Y:S02]  /*16f0*/  IMAD.U32 R3, RZ, RZ, UR42 ;  /* 0x0000002aff037e24 */ /* 0x000fe4000f8e00ff */
[----:B------:R-:W-:-:S03]  /*1700*/  IMAD.U32 R0, RZ, RZ, UR46 ;  /* 0x0000002eff007e24 */ /* 0x000fc6000f8e00ff */
[----:B------:R-:W-:Y:S02]  /*1710*/  LEA R3, R3, UR41, 0x3 ;  /* 0x0000002903037c11 */ /* 0x000fe4000f8e18ff */
[----:B------:R-:W-:-:S04]  /*1720*/  SHF.L.U32 R0, R0, 0x1f, RZ ;  /* 0x0000001f00007819 */ /* 0x000fc800000006ff */
[----:B------:R0:W1:Y:S01]  /*1730*/  SYNCS.PHASECHK.TRANS64.TRYWAIT P1, [R3+URZ], R0 ;  /* 0x00000000030075a7 */ /* 0x000062000802017f */
[----:B------:R-:W-:Y:S05]  /*1740*/  @!P0 BRA `(.L_x_17) ;  /* 0x0000000000048947 */ /* 0x000fea0003800000 */
[----:B------:R-:W-:Y:S01]  /*1750*/  BPT.TRAP 0x1 ;  /* 0x000000040000795c */ /* 0x000fe20000300000 */
.L_x_17:
[----:B------:R-:W-:-:S05]  /*1760*/  IMAD.U32 R4, RZ, RZ, UR45 ;  /* 0x0000002dff047e24 */ /* 0x000fca000f8e00ff */
[----:B------:R-:W-:Y:S01]  /*1770*/  ISETP.GE.AND P2, PT, R4, 0x1, PT ;  /* 0x000000010400780c */ /* 0x000fe20003f46270 */
[----:B-1----:R-:W-:-:S12]  /*1780*/  @P1 BRA `(.L_x_18) ;  /* 0x0000000000081947 */ /* 0x002fd80003800000 */
[----:B------:R-:W1:Y:S02]  /*1790*/  SYNCS.PHASECHK.TRANS64.TRYWAIT P1, [R3+URZ], R0 ;  /* 0x00000000030075a7 */ /* 0x000e64000802017f */
[----:B-1----:R-:W-:Y:S05]  /*17a0*/  @!P1 BRA `(.L_x_19) ;  /* 0x0000008000449947 */ /* 0x002fea0003800000 */
.L_x_18:
[----:B------:R-:W-:Y:S05]  /*17b0*/  WARPSYNC.ALL ;  /* 0x0000000000007948 */ /* 0x000fea0003800000 */
[----:B------:R-:W-:Y:S01]  /*17c0*/  UIADD3 UR5, UR41, 0x180, URZ ;  /* 0x0000018029057890 */ /* 0x000fe2000fffe03f */
[----:B------:R-:W-:Y:S01]  /*17d0*/  WARPGROUP.ARRIVE ;  /* 0x00000000000079c5 */ /* 0x000fe20000000000 */
[----:B------:R-:W-:Y:S02]  /*17e0*/  UIADD3 UR4, UR41, 0x10180, URZ ;  /* 0x0001018029047890 */ /* 0x000fe4000fffe03f */
[----:B------:R-:W-:Y:S02]  /*17f0*/  USHF.R.U32.HI UR5, URZ, 0x4, UR5 ;  /* 0x000000043f057899 */ /* 0x000fe40008011605 */
[----:B------:R-:W-:-:S02]  /*1800*/  USHF.R.U32.HI UR4, URZ, 0x4, UR4 ;  /* 0x000000043f047899 */ /* 0x000fc40008011604 */
[----:B------:R-:W-:Y:S02]  /*1810*/  ULOP3.LUT UR6, UR5, 0x3fff, URZ, 0xc0, !UPT ;  /* 0x00003fff05067892 */ /* 0x000fe4000f8ec03f */
[----:B------:R-:W-:Y:S02]  /*1820*/  ULOP3.LUT UR5, UR4, 0x3fff, URZ, 0xc0, !UPT ;  /* 0x00003fff04057892 */ /* 0x000fe4000f8ec03f */
[----:B------:R-:W-:Y:S02]  /*1830*/  ULOP3.LUT UR4, UR6, 0x10000, URZ, 0xfc, !UPT ;  /* 0x0001000006047892 */ /* 0x000fe4000f8efc3f */
[----:B------:R-:W-:Y:S02]  /*1840*/  ULOP3.LUT UR5, UR5, 0x10000, URZ, 0xfc, !UPT ;  /* 0x0001000005057892 */ /* 0x000fe4000f8efc3f */
[----:B------:R-:W-:Y:S02]  /*1850*/  ULEA UR7, UR42, UR4, 0xa ;  /* 0x000000042a077291 */ /* 0x000fe4000f8e503f */
[----:B------:R-:W-:Y:S01]  /*1860*/  UIMAD UR6, UR42, 0xa00, UR5 ;  /* 0x00000a002a0678a4 */ /* 0x000fe2000f8e0205 */
[----:B------:R-:W-:Y:S01]  /*1870*/  UMOV UR9, 0x40000040 ;  /* 0x4000004000097882 */ /* 0x000fe20000000000 */
[----:B------:R-:W-:-:S02]  /*1880*/  UMOV UR11, 0x40000040 ;  /* 0x40000040000b7882 */ /* 0x000fc40000000000 */
[----:B------:R-:W-:Y:S01]  /*1890*/  UIADD3 UR12, UR6, 0x100, URZ ;  /* 0x00000100060c7890 */ /* 0x000fe2000fffe03f */
[----:B------:R-:W-:Y:S02]  /*18a0*/  UMOV UR8, UR7 ;  /* 0x0000000700087c82 */ /* 0x000fe40008000000 */
[----:B------:R-:W-:Y:S01]  /*18b0*/  UMOV UR10, UR6 ;  /* 0x00000006000a7c82 */ /* 0x000fe20008000000 */
[----:B------:R-:W-:Y:S01]  /*18c0*/  UIADD3 UR13, UR6, 0x200, URZ ;  /* 0x00000200060d7890 */ /* 0x000fe2000fffe03f */
[----:B------:R-:W-:Y:S01]  /*18d0*/  IGMMA.64x32x32.S8.S8 R88, gdesc[UR8], RZ, !UPT, gsb0 ;  /* 0x01200000085879f1 */ /* 0x000fe2000c0410ff */
[----:B------:R-:W-:Y:S01]  /*18e0*/  UMOV UR11, 0x40000040 ;  /* 0x40000040000b7882 */ /* 0x000fe20000000000 */
[----:B------:R-:W-:Y:S01]  /*18f0*/  UMOV UR10, UR12 ;  /* 0x0000000c000a7c82 */ /* 0x000fe20008000000 */
[----:B------:R-:W-:Y:S02]  /*1900*/  UIADD3 UR14, UR6, 0x300, URZ ;  /* 0x00000300060e7890 */ /* 0x000fe4000fffe03f */
[----:B------:R-:W-:Y:S01]  /*1910*/  UIADD3 UR12, UR6, 0x400, URZ ;  /* 0x00000400060c7890 */ /* 0x000fe2000fffe03f */
[----:B------:R-:W-:-:S02]  /*1920*/  WARPGROUP.DEPBAR.LE gsb0, 0x0 ;  /* 0x00008000000079c5 */ /* 0x000fc40000010000 */
[----:B------:R-:W-:-:S06]  /*1930*/  WARPGROUP.ARRIVE ;  /* 0x00000000000079c5 */ /* 0x000fcc0000000000 */
[----:B------:R-:W-:Y:S01]  /*1940*/  IGMMA.64x32x32.S8.S8 R72, gdesc[UR8], RZ, !UPT, gsb0 ;  /* 0x01200000084879f1 */ /* 0x000fe2000c0410ff */
[----:B------:R-:W-:Y:S01]  /*1950*/  UMOV UR10, UR13 ;  /* 0x0000000d000a7c82 */ /* 0x000fe20008000000 */
[----:B------:R-:W-:Y:S01]  /*1960*/  UMOV UR11, 0x40000040 ;  /* 0x40000040000b7882 */ /* 0x000fe20000000000 */
[----:B------:R-:W-:Y:S01]  /*1970*/  UIADD3 UR13, UR6, 0x202, URZ ;  /* 0x00000202060d7890 */ /* 0x000fe2000fffe03f */
[----:B------:R-:W-:Y:S02]  /*1980*/  WARPGROUP.DEPBAR.LE gsb0, 0x0 ;  /* 0x00008000000079c5 */ /* 0x000fe40000010000 */
        /* <DEDUP_REMOVED lines=14> */
[----:B------:R-:W-:Y:S02]  /*1a70*/  UIADD3 UR8, UR7, 0x2, URZ ;  /* 0x0000000207087890 */ /* 0x000fe4000fffe03f */
[----:B------:R-:W-:Y:S01]  /*1a80*/  UIADD3 UR10, UR6, 0x2, URZ ;  /* 0x00000002060a7890 */ /* 0x000fe2000fffe03f */
[----:B------:R-:W-:Y:S01]  /*1a90*/  UMOV UR9, 0x40000040 ;  /* 0x4000004000097882 */ /* 0x000fe20000000000 */
[----:B------:R-:W-:Y:S01]  /*1aa0*/  UMOV UR11, 0x40000040 ;  /* 0x40000040000b7882 */ /* 0x000fe20000000000 */
[----:B------:R-:W-:Y:S02]  /*1ab0*/  WARPGROUP.DEPBAR.LE gsb0, 0x0 ;  /* 0x00008000000079c5 */ /* 0x000fe40000010000 */
[----:B------:R-:W-:-:S06]  /*1ac0*/  WARPGROUP.ARRIVE ;  /* 0x00000000000079c5 */ /* 0x000fcc0000000000 */
[----:B------:R-:W-:Y:S01]  /*1ad0*/  IGMMA.64x32x32.S8.S8 R88, gdesc[UR8], R88, gsb0 ;  /* 0x01200000085879f1 */ /* 0x000fe20008041058 */
[----:B------:R-:W-:Y:S01]  /*1ae0*/  UMOV UR10, UR12 ;  /* 0x0000000c000a7c82 */ /* 0x000fe20008000000 */
[----:B------:R-:W-:Y:S01]  /*1af0*/  UMOV UR11, 0x40000040 ;  /* 0x40000040000b7882 */ /* 0x000fe20000000000 */
[----:B------:R-:W-:Y:S01]  /*1b00*/  UIADD3 UR12, UR6, 0x402, URZ ;  /* 0x00000402060c7890 */ /* 0x000fe2000fffe03f */
        /* <DEDUP_REMOVED lines=179> */
[----:B------:R-:W-:Y:S02]  /*2640*/  UIADD3 UR7, UR6, 0x606, URZ ;  /* 0x0000060606077890 */ /* 0x000fe4000fffe03f */
        /* <DEDUP_REMOVED lines=23> */
[----:B------:R-:W-:Y:S03]  /*27c0*/  IGMMA.64x32x32.S8.S8 R24, gdesc[UR8], R24, gsb0 ;  /* 0x01200000081879f1 */ /* 0x000fe60008041018 */
[----:B------:R-:W-:Y:S02]  /*27d0*/  WARPGROUP.DEPBAR.LE gsb0, 0x0 ;  /* 0x00008000000079c5 */ /* 0x000fe40000010000 */
[----:B------:R-:W-:Y:S05]  /*27e0*/  @!P2 BRA `(.L_x_20) ;  /* 0x000000100084a947 */ /* 0x000fea0003800000 */
[----:B------:R-:W-:Y:S01]  /*27f0*/  UIADD3 UR7, UR42, 0x1, URZ ;  /* 0x000000012a077890 */ /* 0x000fe2000fffe03f */
[----:B01----:R-:W-:-:S03]  /*2800*/  IMAD.U32 R0, RZ, RZ, UR45 ;  /* 0x0000002dff007e24 */ /* 0x003fc6000f8e00ff */
[----:B------:R-:W-:-:S04]  /*2810*/  UISETP.NE.AND UP0, UPT, UR7, 0x4, UPT ;  /* 0x000000040700788c */ /* 0x000fc8000bf05270 */
[----:B------:R-:W-:Y:S02]  /*2820*/  USEL UR6, URZ, 0x1, UP0 ;  /* 0x000000013f067887 */ /* 0x000fe40008000000 */
[----:B------:R-:W-:Y:S02]  /*2830*/  USEL UR7, UR7, URZ, UP0 ;  /* 0x0000003f07077287 */ /* 0x000fe40008000000 */
[----:B------:R-:W-:-:S06]  /*2840*/  ULOP3.LUT UR6, UR46, UR6, URZ, 0x3c, !UPT ;  /* 0x000000062e067292 */ /* 0x000fcc000f8e3c3f */
[----:B------:R-:W-:Y:S01]  /*2850*/  IMAD.U32 R5, RZ, RZ, UR6 ;  /* 0x00000006ff057e24 */ /* 0x000fe2000f8e00ff */
[----:B------:R-:W-:-:S06]  /*2860*/  UMOV UR6, UR42 ;  /* 0x0000002a00067c82 */ /* 0x000fcc0008000000 */
.L_x_27:
[----:B01----:R-:W-:Y:S05]  /*2870*/  @!P0 BRA `(.L_x_21) ;  /* 0x0000000000048947 */ /* 0x003fea0003800000 */
[----:B------:R-:W-:Y:S01]  /*2880*/  BPT.TRAP 0x1 ;  /* 0x000000040000795c */ /* 0x000fe20000300000 */
.L_x_21:
[----:B------:R-:W-:Y:S01]  /*2890*/  ULEA UR8, UR7, UR41, 0x3 ;  /* 0x0000002907087291 */ /* 0x000fe2000f8e183f */
[----:B------:R-:W-:-:S08]  /*28a0*/  SHF.L.U32 R3, R5, 0x1f, RZ ;  /* 0x0000001f05037819 */ /* 0x000fd000000006ff */
[----:B------:R0:W1:Y:S01]  /*28b0*/  SYNCS.PHASECHK.TRANS64.TRYWAIT P1, [UR8], R3 ;  /* 0x00000003ff0075a7 */ /* 0x0000620008020148 */
[----:B------:R-:W-:Y:S05]  /*28c0*/  @!P0 BRA `(.L_x_22) ;  /* 0x0000000000048947 */ /* 0x000fea0003800000 */
[----:B------:R-:W-:Y:S01]  /*28d0*/  BPT.TRAP 0x1 ;  /* 0x000000040000795c */ /* 0x000fe20000300000 */
.L_x_22:
[----:B-1----:R-:W-:Y:S05]  /*28e0*/  @P1 BRA `(.L_x_23) ;  /* 0x0000000000081947 */ /* 0x002fea0003800000 */
[----:B------:R-:W1:Y:S02]  /*28f0*/  SYNCS.PHASECHK.TRANS64.TRYWAIT P1, [UR8], R3 ;  /* 0x00000003ff0075a7 */ /* 0x000e640008020148 */
[----:B-1----:R-:W-:Y:S05]  /*2900*/  @!P1 BRA `(.L_x_24) ;  /* 0x0000007000009947 */ /* 0x002fea0003800000 */
.L_x_23:
[----:B------:R-:W-:Y:S01]  /*2910*/  ULEA UR13, UR7, UR4, 0xa ;  /* 0x00000004070d7291 */ /* 0x000fe2000f8e503f */
[----:B------:R-:W-:Y:S01]  /*2920*/  WARPGROUP.ARRIVE ;  /* 0x00000000000079c5 */ /* 0x000fe20000000000 */
[----:B------:R-:W-:Y:S01]  /*2930*/  UIMAD UR12, UR7, 0xa00, UR5 ;  /* 0x00000a00070c78a4 */ /* 0x000fe2000f8e0205 */
[----:B------:R-:W-:Y:S01]  /*2940*/  UMOV UR9, 0x40000040 ;  /* 0x4000004000097882 */ /* 0x000fe20000000000 */
[----:B------:R-:W-:Y:S02]  /*2950*/  UMOV UR11, 0x40000040 ;  /* 0x40000040000b7882 */ /* 0x000fe40000000000 */
[----:B------:R-:W-:Y:S01]  /*2960*/  UIADD3 UR14, UR12, 0x100, URZ ;  /* 0x000001000c0e7890 */ /* 0x000fe2000fffe03f */
[----:B------:R-:W-:Y:S02]  /*2970*/  UMOV UR8, UR13 ;  /* 0x0000000d00087c82 */ /* 0x000fe40008000000 */
[----:B------:R-:W-:Y:S01]  /*2980*/  UMOV UR10, UR12 ;  /* 0x0000000c000a7c82 */ /* 0x000fe20008000000 */
[----:B------:R-:W-:Y:S01]  /*2990*/  UIADD3 UR15, UR12, 0x200, URZ ;  /* 0x000002000c0f7890 */ /* 0x000fe2000fffe03f */
[----:B------:R-:W-:Y:S01]  /*29a0*/  IGMMA.64x32x32.S8.S8 R88, gdesc[UR8], R88, gsb0 ;  /* 0x01200000085879f1 */ /* 0x000fe20008041058 */
[----:B------:R-:W-:Y:S01]  /*29b0*/  UMOV UR11, 0x40000040 ;  /* 0x40000040000b7882 */ /* 0x000fe20000000000 */
[----:B------:R-:W-:Y:S01]  /*29c0*/  UMOV UR10, UR14 ;  /* 0x0000000e000a7c82 */ /* 0x000fe20008000000 */
[----:B------:R-:W-:-:S02]  /*29d0*/  UIADD3 UR16, UR12, 0x300, URZ ;  /* 0x000003000c107890 */ /* 0x000fc4000fffe03f */
        /* <DEDUP_REMOVED lines=238> */
[----:B------:R-:W-:Y:S01]  /*38c0*/  BPT.TRAP 0x1 ;  /* 0x000000040000795c */ /* 0x000fe20000300000 */
.L_x_25:
[----:B------:R-:W-:Y:S02]  /*38d0*/  UISETP.GT.U32.AND UP0, UPT, UR40, 0x1, UPT ;  /* 0x000000012800788c */ /* 0x000fe4000bf04070 */
[----:B------:R-:W-:-:S04]  /*38e0*/  ULEA UR8, UR6, UR41, 0x3 ;  /* 0x0000002906087291 */ /* 0x000fc8000f8e183f */
[----:B------:R-:W-:Y:S01]  /*38f0*/  UIADD3 UR8, UR8, 0x20, URZ ;  /* 0x0000002008087890 */ /* 0x000fe2000fffe03f */
[----:B------:R-:W-:-:S03]  /*3900*/  PLOP3.LUT P1, PT, PT, PT, UP0, 0x80, 0x0 ;  /* 0x000000000000781c */ /* 0x000fc60003f2f008 */
[----:B------:R-:W-:-:S09]  /*3910*/  UPRMT UR8, URZ, 0x654, UR8 ;  /* 0x000006543f087896 */ /* 0x000fd20008000008 */
[----:B------:R-:W-:Y:S01]  /*3920*/  SYNCS.ARRIVE.TRANS64.RED.A1T0 RZ, [UR8], RZ ;  /* 0x000000ffffff79a7 */ /* 0x000fe20008100408 */
[----:B------:R-:W-:Y:S05]  /*3930*/  @P1 BRA `(.L_x_26) ;  /* 0x0000000000041947 */ /* 0x000fea0003800000 */
[----:B------:R-:W-:Y:S01]  /*3940*/  BPT.TRAP 0x1 ;  /* 0x000000040000795c */ /* 0x000fe20000300000 */
.L_x_26:
[----:B------:R-:W-:Y:S01]  /*3950*/  UIADD3 UR7, UR7, 0x1, URZ ;  /* 0x0000000107077890 */ /* 0x000fe2000fffe03f */
[C---:B------:R-:W-:Y:S01]  /*3960*/  ISETP.GT.AND P1, PT, R0.reuse, 0x1, PT ;  /* 0x000000010000780c */ /* 0x040fe20003f24270 */
[----:B------:R-:W-:Y:S01]  /*3970*/  UIADD3 UR6, UR6, 0x1, URZ ;  /* 0x0000000106067890 */ /* 0x000fe2000fffe03f */
[----:B------:R-:W-:Y:S01]  /*3980*/  VIADD R0, R0, 0xffffffff ;  /* 0xffffffff00007836 */ /* 0x000fe20000000000 */
[----:B------:R-:W-:Y:S02]  /*3990*/  UISETP.NE.AND UP0, UPT, UR7, 0x4, UPT ;  /* 0x000000040700788c */ /* 0x000fe4000bf05270 */
[----:B------:R-:W-:Y:S02]  /*39a0*/  UISETP.NE.AND UP1, UPT, UR6, 0x4, UPT ;  /* 0x000000040600788c */ /* 0x000fe4000bf25270 */
[----:B------:R-:W-:Y:S02]  /*39b0*/  USEL UR8, URZ, 0x1, UP0 ;  /* 0x000000013f087887 */ /* 0x000fe40008000000 */
[----:B------:R-:W-:-:S02]  /*39c0*/  USEL UR7, UR7, URZ, UP0 ;  /* 0x0000003f07077287 */ /* 0x000fc40008000000 */
[----:B------:R-:W-:Y:S02]  /*39d0*/  USEL UR6, UR6, URZ, UP1 ;  /* 0x0000003f06067287 */ /* 0x000fe40008800000 */
[----:B------:R-:W-:Y:S01]  /*39e0*/  LOP3.LUT R5, R5, UR8, RZ, 0x3c, !PT ;  /* 0x0000000805057c12 */ /* 0x000fe2000f8e3cff */
[----:B------:R-:W-:Y:S09]  /*39f0*/  @P1 BRA `(.L_x_27) ;  /* 0xffffffec009c1947 */ /* 0x000ff2000383ffff */
.L_x_20:
[----:B01----:R-:W0:Y:S01]  /*3a00*/  LDC R0, c[0x0][0x28c] ;  /* 0x0000a300ff007b82 */ /* 0x003e220000000800 */
[----:B------:R1:W-:Y:S01]  /*3a10*/  SYNCS.ARRIVE.TRANS64.A1T0 RZ, [R108+UR44], RZ ;  /* 0x000000ff6cff79a7 */ /* 0x0003e2000810002c */
[----:B0-----:R-:W-:-:S13]  /*3a20*/  ISETP.GE.AND P1, PT, R0, 0x1, PT ;  /* 0x000000010000780c */ /* 0x001fda0003f26270 */
[----:B-1----:R-:W-:Y:S05]  /*3a30*/  @!P1 BRA `(.L_x_28) ;  /* 0x0000000000309947 */ /* 0x002fea0003800000 */
[----:B------:R-:W-:Y:S05]  /*3a40*/  @!P0 BRA `(.L_x_29) ;  /* 0x0000000000048947 */ /* 0x000fea0003800000 */
[----:B------:R-:W-:Y:S01]  /*3a50*/  BPT.TRAP 0x1 ;  /* 0x000000040000795c */ /* 0x000fe20000300000 */
.L_x_29:
[----:B------:R-:W-:Y:S02]  /*3a60*/  UIADD3 UR4, UR45, UR42, URZ ;  /* 0x0000002a2d047290 */ /* 0x000fe4000fffe03f */
[----:B------:R-:W-:Y:S02]  /*3a70*/  UISETP.GT.U32.AND UP0, UPT, UR40, 0x1, UPT ;  /* 0x000000012800788c */ /* 0x000fe4000bf04070 */
[----:B------:R-:W-:-:S04]  /*3a80*/  USHF.L.U32 UR4, UR4, 0x3, URZ ;  /* 0x0000000304047899 */ /* 0x000fc8000800063f */
[----:B------:R-:W-:Y:S01]  /*3a90*/  ULOP3.LUT UR4, UR4, 0x18, URZ, 0xc0, !UPT ;  /* 0x0000001804047892 */ /* 0x000fe2000f8ec03f */
[----:B------:R-:W-:-:S03]  /*3aa0*/  PLOP3.LUT P0, PT, PT, PT, UP0, 0x80, 0x0 ;  /* 0x000000000000781c */ /* 0x000fc60003f0f008 */
[----:B------:R-:W-:-:S04]  /*3ab0*/  UIADD3 UR4, UR41, 0x20, UR4 ;  /* 0x0000002029047890 */ /* 0x000fc8000fffe004 */
[----:B------:R-:W-:-:S09]  /*3ac0*/  UPRMT UR4, URZ, 0x654, UR4 ;  /* 0x000006543f047896 */ /* 0x000fd20008000004 */
[----:B------:R-:W-:Y:S01]  /*3ad0*/  SYNCS.ARRIVE.TRANS64.RED.A1T0 RZ, [UR4], RZ ;  /* 0x000000ffffff79a7 */ /* 0x000fe20008100404 */
[----:B------:R-:W-:Y:S05]  /*3ae0*/  @P0 BRA `(.L_x_28) ;  /* 0x0000000000040947 */ /* 0x000fea0003800000 */
[----:B------:R-:W-:Y:S01]  /*3af0*/  BPT.TRAP 0x1 ;  /* 0x000000040000795c */ /* 0x000fe20000300000 */
.L_x_28:
[----:B------:R-:W-:Y:S01]  /*3b00*/  SHF.L.U32 R0, R113, 0x1f, RZ ;  /* 0x0000001f71007819 */ /* 0x000fe200000006ff */
[----:B------:R-:W-:Y:S01]  /*3b10*/  UIADD3 UR42, UR36, UR42, URZ ;  /* 0x0000002a242a7290 */ /* 0x000fe2000fffe03f */
[----:B------:R-:W0:Y:S01]  /*3b20*/  LDC R7, c[0x0][0x288] ;  /* 0x0000a200ff077b82 */ /* 0x000e220000000800 */
[----:B------:R-:W-:Y:S02]  /*3b30*/  IMAD.SHL.U32 R8, R106, 0x2, RZ ;  /* 0x000000026a087824 */ /* 0x000fe400078e00ff */
[----:B------:R-:W-:Y:S02]  /*3b40*/  USHF.R.U32.HI UR4, URZ, 0x2, UR42 ;  /* 0x000000023f047899 */ /* 0x000fe4000801162a */
[----:B------:R-:W-:Y:S01]  /*3b50*/  UISETP.GT.U32.AND UP0, UPT, UR42, 0x3, UPT ;  /* 0x000000032a00788c */ /* 0x000fe2000bf04070 */
[----:B------:R-:W-:Y:S01]  /*3b60*/  SHF.R.S32.HI R9, RZ, 0x1f, R8 ;  /* 0x0000001fff097819 */ /* 0x000fe20000011408 */
[----:B------:R-:W-:Y:S01]  /*3b70*/  ULOP3.LUT UR4, UR4, 0x1, URZ, 0xc0, !UPT ;  /* 0x0000000104047892 */ /* 0x000fe2000f8ec03f */
[----:B------:R-:W1:Y:S01]  /*3b80*/  SYNCS.PHASECHK.TRANS64.TRYWAIT P0, [R107+UR43+0x10], R0 ;  /* 0x000010006b0075a7 */ /* 0x000e62000800016b */
[----:B------:R-:W-:-:S02]  /*3b90*/  UISETP.LT.U32.AND UP0, UPT, UR36, 0x4, UP0 ;  /* 0x000000042400788c */ /* 0x000fc40008701070 */
[----:B------:R-:W-:Y:S02]  /*3ba0*/  UISETP.NE.U32.AND UP1, UPT, UR4, 0x1, UPT ;  /* 0x000000010400788c */ /* 0x000fe4000bf25070 */
[----:B------:R-:W-:Y:S02]  /*3bb0*/  USEL UR5, URZ, 0x1, !UP0 ;  /* 0x000000013f057887 */ /* 0x000fe4000c000000 */
[----:B------:R-:W-:Y:S02]  /*3bc0*/  UISETP.GT.U32.AND UP1, UPT, UR36, 0x3, !UP1 ;  /* 0x000000032400788c */ /* 0x000fe4000cf24070 */
[----:B------:R-:W-:Y:S02]  /*3bd0*/  ULOP3.LUT UR42, UR42, 0x3, URZ, 0xc0, !UPT ;  /* 0x000000032a2a7892 */ /* 0x000fe4000f8ec03f */
[----:B------:R-:W-:-:S04]  /*3be0*/  USEL UR4, URZ, 0x1, !UP1 ;  /* 0x000000013f047887 */ /* 0x000fc8000c800000 */
[----:B------:R-:W-:Y:S01]  /*3bf0*/  ULOP3.LUT UR46, UR4, UR46, UR5, 0x96, !UPT ;  /* 0x0000002e042e7292 */ /* 0x000fe2000f8e9605 */
[----:B01----:R-:W-:Y:S11]  /*3c00*/  @!P0 BRA `(.L_x_30) ;  /* 0x0000005c00588947 */ /* 0x003ff60003800000 */
.L_x_220:
[----:B0-----:R-:W-:Y:S01]  /*3c10*/  IMAD.SHL.U32 R0, R19, 0x40, RZ ;  /* 0x0000004013007824 */ /* 0x001fe200078e00ff */
[----:B------:R-:W-:Y:S01]  /*3c20*/  ULDC UR6, c[0x0][0x284] ;  /* 0x0000a10000067ab9 */ /* 0x000fe20000000800 */
[----:B------:R-:W-:Y:S01]  /*3c30*/  IMAD R11, R18, 0xa0, RZ ;  /* 0x000000a0120b7824 */ /* 0x000fe200078e02ff */
[----:B------:R-:W-:Y:S01]  /*3c40*/  SHF.R.S32.HI R116, RZ, 0x1f, R2 ;  /* 0x0000001fff747819 */ /* 0x000fe20000011402 */
[----:B------:R-:W-:Y:S01]  /*3c50*/  ULDC.64 UR4, c[0x0][0x5d0] ;  /* 0x0001740000047ab9 */ /* 0x000fe20000000a00 */
[----:B------:R-:W-:Y:S01]  /*3c60*/  ISETP.GE.AND P0, PT, R0, UR6, PT ;  /* 0x0000000600007c0c */ /* 0x000fe2000bf06270 */
[----:B------:R-:W-:Y:S01]  /*3c70*/  IMAD.WIDE.U32 R4, R2, UR4, R8 ;  /* 0x0000000402047c25 */ /* 0x000fe2000f8e0008 */
[----:B------:R-:W-:Y:S02]  /*3c80*/  SHF.R.S32.HI R18, RZ, 0x1f, R11 ;  /* 0x0000001fff127819 */ /* 0x000fe4000001140b */
[C---:B------:R-:W-:Y:S01]  /*3c90*/  ISETP.GE.OR P0, PT, R11.reuse, R7, P0 ;  /* 0x000000070b00720c */ /* 0x040fe20000706670 */
[----:B------:R-:W-:Y:S01]  /*3ca0*/  IMAD R3, R116, UR4, RZ ;  /* 0x0000000474037c24 */ /* 0x000fe2000f8e02ff */
[----:B------:R-:W-:-:S03]  /*3cb0*/  IADD3 R4, P1, R11, R4, RZ ;  /* 0x000000040b047210 */ /* 0x000fc60007f3e0ff */
[----:B------:R-:W-:-:S05]  /*3cc0*/  IMAD R3, R2, UR5, R3 ;  /* 0x0000000502037c24 */ /* 0x000fca000f8e0203 */
[----:B------:R-:W-:-:S03]  /*3cd0*/  IADD3.X R5, R18, R5, R3, P1, !PT ;  /* 0x0000000512057210 */ /* 0x000fc60000ffe403 */
[----:B------:R-:W-:Y:S05]  /*3ce0*/  @P0 BRA `(.L_x_31) ;  /* 0x0000004000e00947 */ /* 0x000fea0003800000 */
[----:B------:R-:W0:Y:S01]  /*3cf0*/  LDC.64 R12, c[0x0][0x5c8] ;  /* 0x00017200ff0c7b82 */ /* 0x000e220000000a00 */
[----:B------:R-:W-:Y:S01]  /*3d00*/  IMAD.WIDE R14, R19, 0x40, R104 ;  /* 0x00000040130e7825 */ /* 0x000fe200078e0268 */
[----:B------:R-:W-:Y:S01]  /*3d10*/  ULDC.64 UR4, c[0x0][0x5c0] ;  /* 0x0001700000047ab9 */ /* 0x000fe20000000a00 */
[----:B------:R-:W-:Y:S02]  /*3d20*/  BSSY B0, `(.L_x_31) ;  /* 0x0000434000007945 */ /* 0x000fe40003800000 */
[----:B------:R-:W-:Y:S02]  /*3d30*/  IMAD R10, R106, -0x2, R7 ;  /* 0xfffffffe6a0a7824 */ /* 0x000fe400078e0207 */
[----:B------:R-:W-:Y:S02]  /*3d40*/  IMAD.IADD R0, R111, 0x1, -R0 ;  /* 0x000000016f007824 */ /* 0x000fe400078e0a00 */
[----:B------:R-:W-:Y:S02]  /*3d50*/  IMAD.IADD R10, R10, 0x1, -R11 ;  /* 0x000000010a0a7824 */ /* 0x000fe400078e0a0b */
[----:B0-----:R-:W-:-:S02]  /*3d60*/  IMAD R3, R15, R12, RZ ;  /* 0x0000000c0f037224 */ /* 0x001fc400078e02ff */
[----:B------:R-:W-:-:S04]  /*3d70*/  IMAD.WIDE.U32 R4, R14, R12, R4 ;  /* 0x0000000c0e047225 */ /* 0x000fc800078e0004 */
[----:B------:R-:W-:Y:S01]  /*3d80*/  IMAD R3, R14, R13, R3 ;  /* 0x0000000d0e037224 */ /* 0x000fe200078e0203 */
[----:B------:R-:W-:-:S03]  /*3d90*/  IADD3 R4, P0, R4, UR4, RZ ;  /* 0x0000000404047c10 */ /* 0x000fc6000ff1e0ff */
[----:B------:R-:W-:Y:S01]  /*3da0*/  IMAD.IADD R3, R5, 0x1, R3 ;  /* 0x0000000105037824 */ /* 0x000fe200078e0203 */
[----:B------:R-:W-:-:S04]  /*3db0*/  LEA R6, P1, R12, R4, 0x3 ;  /* 0x000000040c067211 */ /* 0x000fc800078218ff */
[----:B------:R-:W-:Y:S02]  /*3dc0*/  IADD3.X R5, R3, UR5, RZ, P0, !PT ;  /* 0x0000000503057c10 */ /* 0x000fe400087fe4ff */
[----:B-----5:R-:W-:Y:S02]  /*3dd0*/  ISETP.NE.AND P0, PT, R23, RZ, PT ;  /* 0x000000ff1700720c */ /* 0x020fe40003f05270 */
[----:B------:R-:W-:-:S11]  /*3de0*/  LEA.HI.X R7, R12, R5, R13, 0x3, P1 ;  /* 0x000000050c077211 */ /* 0x000fd600008f1c0d */
[----:B------:R-:W-:Y:S05]  /*3df0*/  @!P0 BRA `(.L_x_32) ;  /* 0x0000003000388947 */ /* 0x000fea0003800000 */
[----:B------:R-:W0:Y:S01]  /*3e00*/  LDC.64 R20, c[0x0][0x5b0] ;  /* 0x00016c00ff147b82 */ /* 0x000e220000000a00 */
[----:B------:R-:W-:Y:S01]  /*3e10*/  ULDC.64 UR4, c[0x0][0x5b8] ;  /* 0x00016e0000047ab9 */ /* 0x000fe20000000a00 */
[----:B------:R-:W-:Y:S01]  /*3e20*/  ISETP.GE.AND P2, PT, R10, 0x1, PT ;  /* 0x000000010a00780c */ /* 0x000fe20003f46270 */
[----:B------:R-:W-:Y:S01]  /*3e30*/  IMAD.WIDE.U32 R8, R2, UR4, R8 ;  /* 0x0000000402087c25 */ /* 0x000fe2000f8e0008 */
[----:B------:R-:W-:Y:S02]  /*3e40*/  BSSY B1, `(.L_x_33) ;  /* 0x000000e000017945 */ /* 0x000fe40003800000 */
[----:B------:R-:W-:Y:S01]  /*3e50*/  ISETP.LT.OR P4, PT, R0, 0x1, !P2 ;  /* 0x000000010000780c */ /* 0x000fe20005781670 */
[----:B------:R-:W-:Y:S01]  /*3e60*/  IMAD R3, R116, UR4, RZ ;  /* 0x0000000474037c24 */ /* 0x000fe2000f8e02ff */
[----:B------:R-:W1:Y:S01]  /*3e70*/  LDC.64 R114, c[0x0][0x5a8] ;  /* 0x00016a00ff727b82 */ /* 0x000e620000000a00 */
[----:B------:R-:W-:Y:S02]  /*3e80*/  IADD3 R8, P0, R11, R8, RZ ;  /* 0x000000080b087210 */ /* 0x000fe40007f1e0ff */
[----:B------:R-:W-:-:S05]  /*3e90*/  IMAD R3, R2, UR5, R3 ;  /* 0x0000000502037c24 */ /* 0x000fca000f8e0203 */
[----:B------:R-:W-:Y:S01]  /*3ea0*/  IADD3.X R9, R18, R9, R3, P0, !PT ;  /* 0x0000000912097210 */ /* 0x000fe200007fe403 */
[-C--:B0-----:R-:W-:Y:S02]  /*3eb0*/  IMAD R11, R15, R20.reuse, RZ ;  /* 0x000000140f0b7224 */ /* 0x081fe400078e02ff */
[----:B------:R-:W-:-:S04]  /*3ec0*/  IMAD.WIDE.U32 R2, R14, R20, R8 ;  /* 0x000000140e027225 */ /* 0x000fc800078e0008 */
[----:B------:R-:W-:Y:S01]  /*3ed0*/  IMAD R19, R14, R21, R11 ;  /* 0x000000150e137224 */ /* 0x000fe200078e020b */
[----:B-1----:R-:W-:-:S04]  /*3ee0*/  IADD3 R2, P0, R2, R114, RZ ;  /* 0x0000007202027210 */ /* 0x002fc80007f1e0ff */
[----:B------:R-:W-:Y:S01]  /*3ef0*/  IADD3.X R3, R115, R3, R19, P0, !PT ;  /* 0x0000000373037210 */ /* 0x000fe200007fe413 */
[----:B------:R-:W-:Y:S08]  /*3f00*/  @P4 BRA `(.L_x_34) ;  /* 0x0000000000044947 */ /* 0x000ff00003800000 */
[----:B------:R0:W5:Y:S02]  /*3f10*/  LDG.E.U8 R112, desc[UR50][R2.64] ;  /* 0x0000003202707981 */ /* 0x000164000c1e1100 */
.L_x_34:
[----:B------:R-:W-:Y:S05]  /*3f20*/  BSYNC B1 ;  /* 0x0000000000017941 */ /* 0x000fea0003800000 */
.L_x_33:
[C---:B------:R-:W-:Y:S01]  /*3f30*/  SHF.L.U64.HI R13, R20.reuse, 0x3, R21 ;  /* 0x00000003140d7819 */ /* 0x040fe20000010215 */
[----:B------:R-:W-:Y:S01]  /*3f40*/  IMAD.SHL.U32 R12, R20, 0x8, RZ ;  /* 0x00000008140c7824 */ /* 0x000fe200078e00ff */
[----:B-----5:R-:W-:Y:S01]  /*3f50*/  LOP3.LUT R11, R112, 0xffff, RZ, 0xc0, !PT ;  /* 0x0000ffff700b7812 */ /* 0x020fe200078ec0ff */
[----:B------:R-:W-:Y:S01]  /*3f60*/  BSSY B1, `(.L_x_35) ;  /* 0x0000016000017945 */ /* 0x000fe20003800000 */
[----:B------:R-:W-:Y:S01]  /*3f70*/  ISETP.GE.AND P1, PT, R10, 0x2, PT ;  /* 0x000000020a00780c */ /* 0x000fe20003f26270 */
[----:B------:R-:W-:Y:S01]  /*3f80*/  IMAD.WIDE.U32 R12, R14, R20, R12 ;  /* 0x000000140e0c7225 */ /* 0x000fe200078e000c */
[----:B------:R-:W-:Y:S02]  /*3f90*/  PRMT R18, R11, 0x8880, RZ ;  /* 0x000088800b127816 */ /* 0x000fe400000000ff */
[----:B------:R-:W-:Y:S01]  /*3fa0*/  ISETP.LT.OR P6, PT, R0, 0x1, !P1 ;  /* 0x000000010000780c */ /* 0x000fe20004fc1670 */
[----:B------:R-:W-:Y:S01]  /*3fb0*/  IMAD.IADD R14, R19, 0x1, R13 ;  /* 0x00000001130e7824 */ /* 0x000fe200078e020d */
[----:B------:R-:W-:Y:S01]  /*3fc0*/  IADD3 R8, P0, P3, R8, R114, R12 ;  /* 0x0000007208087210 */ /* 0x000fe20007b1e00c */
[----:B------:R-:W-:Y:S01]  /*3fd0*/  IMAD R11, R18, R23, RZ ;  /* 0x00000017120b7224 */ /* 0x000fe200078e02ff */
[----:B------:R-:W-:-:S02]  /*3fe0*/  ISETP.LT.OR P2, PT, R0, 0x9, !P2 ;  /* 0x000000090000780c */ /* 0x000fc40005741670 */
[----:B------:R-:W-:Y:S01]  /*3ff0*/  IADD3.X R9, R9, R115, R14, P0, P3 ;  /* 0x0000007309097210 */ /* 0x000fe200007e640e */
[----:B------:R-:W-:Y:S01]  /*4000*/  @!P4 IMAD R13, R88, R22, R11 ;  /* 0x00000016580dc224 */ /* 0x000fe200078e020b */
[C---:B------:R-:W-:Y:S02]  /*4010*/  ISETP.GE.AND P3, PT, R10.reuse, 0x9, PT ;  /* 0x000000090a00780c */ /* 0x040fe40003f66270 */
[----:B------:R-:W-:Y:S02]  /*4020*/  ISETP.GE.AND P0, PT, R10, 0xa, PT ;  /* 0x0000000a0a00780c */ /* 0x000fe40003f06270 */
[----:B------:R1:W-:Y:S01]  /*4030*/  @!P4 STG.E.U8 desc[UR50][R4.64], R13 ;  /* 0x0000000d0400c986 */ /* 0x0003e2000c101132 */
[C---:B------:R-:W-:Y:S02]  /*4040*/  ISETP.LT.OR P5, PT, R0.reuse, 0x1, !P3 ;  /* 0x000000010000780c */ /* 0x040fe40005fa1670 */
[C---:B------:R-:W-:Y:S02]  /*4050*/  ISETP.LT.OR P1, PT, R0.reuse, 0x9, !P1 ;  /* 0x000000090000780c */ /* 0x040fe40004f21670 */
[----:B------:R-:W-:-:S02]  /*4060*/  ISETP.LT.OR P4, PT, R0, 0x1, !P0 ;  /* 0x000000010000780c */ /* 0x000fc40004781670 */
[----:B------:R-:W-:Y:S01]  /*4070*/  ISETP.LT.OR P3, PT, R0, 0x9, !P3 ;  /* 0x000000090000780c */ /* 0x000fe20005f61670 */
[----:B------:R-:W-:-:S12]  /*4080*/  @P6 BRA `(.L_x_36) ;  /* 0x00000000000c6947 */ /* 0x000fd80003800000 */
[----:B------:R-:W2:Y:S02]  /*4090*/  LDG.E.U8 R112, desc[UR50][R2.64+0x1] ;  /* 0x0000013202707981 */ /* 0x000ea4000c1e1100 */
[----:B--2---:R-:W-:-:S05]  /*40a0*/  PRMT R12, R112, 0x8880, RZ ;  /* 0x00008880700c7816 */ /* 0x004fca00000000ff */
[----:B------:R-:W-:-:S07]  /*40b0*/  IMAD R11, R12, R23, RZ ;  /* 0x000000170c0b7224 */ /* 0x000fce00078e02ff */
.L_x_36:
[----:B------:R-:W-:Y:S05]  /*40c0*/  BSYNC B1 ;  /* 0x0000000000017941 */ /* 0x000fea0003800000 */
.L_x_35:
[----:B------:R-:W-:Y:S01]  /*40d0*/  @!P6 IMAD R89, R89, R22, R11 ;  /* 0x000000165959e224 */ /* 0x000fe200078e020b */
[----:B------:R-:W-:Y:S04]  /*40e0*/  BSSY B1, `(.L_x_37) ;  /* 0x0000006000017945 */ /* 0x000fe80003800000 */
[----:B------:R2:W-:Y:S01]  /*40f0*/  @!P6 STG.E.U8 desc[UR50][R4.64+0x1], R89 ;  /* 0x000001590400e986 */ /* 0x0005e2000c101132 */
[----:B------:R-:W-:Y:S05]  /*4100*/  @P2 BRA `(.L_x_38) ;  /* 0x00000000000c2947 */ /* 0x000fea0003800000 */
[----:B------:R-:W3:Y:S02]  /*4110*/  LDG.E.U8 R112, desc[UR50][R8.64] ;  /* 0x0000003208707981 */ /* 0x000ee4000c1e1100 */
[----:B---3--:R-:W-:-:S05]  /*4120*/  PRMT R12, R112, 0x8880, RZ ;  /* 0x00008880700c7816 */ /* 0x008fca00000000ff */
[----:B------:R-:W-:-:S07]  /*4130*/  IMAD R11, R12, R23, RZ ;  /* 0x000000170c0b7224 */ /* 0x000fce00078e02ff */
.L_x_38:
[----:B------:R-:W-:Y:S05]  /*4140*/  BSYNC B1 ;  /* 0x0000000000017941 */ /* 0x000fea0003800000 */
.L_x_37:
[----:B-1----:R-:W-:Y:S01]  /*4150*/  @!P2 IMAD R13, R90, R22, R11 ;  /* 0x000000165a0da224 */ /* 0x002fe200078e020b */
[----:B------:R-:W-:Y:S04]  /*4160*/  BSSY B1, `(.L_x_39) ;  /* 0x0000006000017945 */ /* 0x000fe80003800000 */
[----:B------:R1:W-:Y:S01]  /*4170*/  @!P2 STG.E.U8 desc[UR50][R6.64], R13 ;  /* 0x0000000d0600a986 */ /* 0x0003e2000c101132 */
[----:B------:R-:W-:Y:S05]  /*4180*/  @P1 BRA `(.L_x_40) ;  /* 0x00000000000c1947 */ /* 0x000fea0003800000 */
[----:B------:R-:W3:Y:S02]  /*4190*/  LDG.E.U8 R112, desc[UR50][R8.64+0x1] ;  /* 0x0000013208707981 */ /* 0x000ee4000c1e1100 */
[----:B---3--:R-:W-:-:S05]  /*41a0*/  PRMT R12, R112, 0x8880, RZ ;  /* 0x00008880700c7816 */ /* 0x008fca00000000ff */
[----:B------:R-:W-:-:S07]  /*41b0*/  IMAD R11, R12, R23, RZ ;  /* 0x000000170c0b7224 */ /* 0x000fce00078e02ff */
.L_x_40:
[----:B------:R-:W-:Y:S05]  /*41c0*/  BSYNC B1 ;  /* 0x0000000000017941 */ /* 0x000fea0003800000 */
.L_x_39:
[----:B------:R-:W-:Y:S01]  /*41d0*/  @!P1 IMAD R91, R91, R22, R11 ;  /* 0x000000165b5b9224 */ /* 0x000fe200078e020b */
[----:B------:R-:W-:Y:S04]  /*41e0*/  BSSY B1, `(.L_x_41) ;  /* 0x0000006000017945 */ /* 0x000fe80003800000 */
[----:B------:R3:W-:Y:S01]  /*41f0*/  @!P1 STG.E.U8 desc[UR50][R6.64+0x1], R91 ;  /* 0x0000015b06009986 */ /* 0x0007e2000c101132 */
[----:B------:R-:W-:Y:S05]  /*4200*/  @P5 BRA `(.L_x_42) ;  /* 0x00000000000c5947 */ /* 0x000fea0003800000 */
[----:B------:R-:W4:Y:S02]  /*4210*/  LDG.E.U8 R112, desc[UR50][R2.64+0x8] ;  /* 0x0000083202707981 */ /* 0x000f24000c1e1100 */
[----:B----4-:R-:W-:-:S05]  /*4220*/  PRMT R12, R112, 0x8880, RZ ;  /* 0x00008880700c7816 */ /* 0x010fca00000000ff */
[----:B------:R-:W-:-:S07]  /*4230*/  IMAD R11, R12, R23, RZ ;  /* 0x000000170c0b7224 */ /* 0x000fce00078e02ff */
.L_x_42:
[----:B------:R-:W-:Y:S05]  /*4240*/  BSYNC B1 ;  /* 0x0000000000017941 */ /* 0x000fea0003800000 */
.L_x_41:
[----:B-1----:R-:W-:Y:S01]  /*4250*/  @!P5 IMAD R13, R92, R22, R11 ;  /* 0x000000165c0dd224 */ /* 0x002fe200078e020b */
[----:B------:R-:W-:Y:S04]  /*4260*/  BSSY B1, `(.L_x_43) ;  /* 0x0000006000017945 */ /* 0x000fe80003800000 */
[----:B------:R1:W-:Y:S01]  /*4270*/  @!P5 STG.E.U8 desc[UR50][R4.64+0x8], R13 ;  /* 0x0000080d0400d986 */ /* 0x0003e2000c101132 */
[----:B------:R-:W-:Y:S05]  /*4280*/  @P4 BRA `(.L_x_44) ;  /* 0x00000000000c4947 */ /* 0x000fea0003800000 */
[----:B------:R-:W4:Y:S02]  /*4290*/  LDG.E.U8 R112, desc[UR50][R2.64+0x9] ;  /* 0x0000093202707981 */ /* 0x000f24000c1e1100 */
[----:B----4-:R-:W-:-:S05]  /*42a0*/  PRMT R12, R112, 0x8880, RZ ;  /* 0x00008880700c7816 */ /* 0x010fca00000000ff */
[----:B------:R-:W-:-:S07]  /*42b0*/  IMAD R11, R12, R23, RZ ;  /* 0x000000170c0b7224 */ /* 0x000fce00078e02ff */
.L_x_44:
[----:B------:R-:W-:Y:S05]  /*42c0*/  BSYNC B1 ;  /* 0x0000000000017941 */ /* 0x000fea0003800000 */
.L_x_43:
[----:B------:R-:W-:Y:S01]  /*42d0*/  @!P4 IMAD R93, R93, R22, R11 ;  /* 0x000000165d5dc224 */ /* 0x000fe200078e020b */
[----:B------:R-:W-:Y:S04]  /*42e0*/  BSSY B1, `(.L_x_45) ;  /* 0x0000006000017945 */ /* 0x000fe80003800000 */
[----:B------:R4:W-:Y:S01]  /*42f0*/  @!P4 STG.E.U8 desc[UR50][R4.64+0x9], R93 ;  /* 0x0000095d0400c986 */ /* 0x0009e2000c101132 */
[----:B------:R-:W-:Y:S05]  /*4300*/  @P3 BRA `(.L_x_46) ;  /* 0x00000000000c3947 */ /* 0x000fea0003800000 */
[----:B------:R-:W5:Y:S02]  /*4310*/  LDG.E.U8 R112, desc[UR50][R8.64+0x8] ;  /* 0x0000083208707981 */ /* 0x000f64000c1e1100 */
[----:B-----5:R-:W-:-:S05]  /*4320*/  PRMT R12, R112, 0x8880, RZ ;  /* 0x00008880700c7816 */ /* 0x020fca00000000ff */
[----:B------:R-:W-:-:S07]  /*4330*/  IMAD R11, R12, R23, RZ ;  /* 0x000000170c0b7224 */ /* 0x000fce00078e02ff */
.L_x_46:
[----:B------:R-:W-:Y:S05]  /*4340*/  BSYNC B1 ;  /* 0x0000000000017941 */ /* 0x000fea0003800000 */
.L_x_45:
[----:B------:R-:W-:Y:S01]  /*4350*/  ISETP.LT.OR P0, PT, R0, 0x9, !P0 ;  /* 0x000000090000780c */ /* 0x000fe20004701670 */
[----:B-1----:R-:W-:Y:S01]  /*4360*/  @!P3 IMAD R13, R94, R22, R11 ;  /* 0x000000165e0db224 */ /* 0x002fe200078e020b */
[C---:B------:R-:W-:Y:S01]  /*4370*/  ISETP.GE.AND P2, PT, R10.reuse, 0x11, PT ;  /* 0x000000110a00780c */ /* 0x040fe20003f46270 */
[----:B------:R-:W-:Y:S01]  /*4380*/  BSSY B1, `(.L_x_47) ;  /* 0x000000d000017945 */ /* 0x000fe20003800000 */
[C---:B------:R-:W-:Y:S02]  /*4390*/  ISETP.GE.AND P1, PT, R10.reuse, 0x12, PT ;  /* 0x000000120a00780c */ /* 0x040fe40003f26270 */
[----:B------:R1:W-:Y:S01]  /*43a0*/  @!P3 STG.E.U8 desc[UR50][R6.64+0x8], R13 ;  /* 0x0000080d0600b986 */ /* 0x0003e2000c101132 */
[----:B------:R-:W-:Y:S02]  /*43b0*/  ISETP.GE.AND P3, PT, R10, 0x19, PT ;  /* 0x000000190a00780c */ /* 0x000fe40003f66270 */
[C---:B------:R-:W-:Y:S02]  /*43c0*/  ISETP.LT.OR P5, PT, R0.reuse, 0x1, !P2 ;  /* 0x000000010000780c */ /* 0x040fe400057a1670 */
[----:B------:R-:W-:-:S02]  /*43d0*/  ISETP.LT.OR P4, PT, R0, 0x1, !P1 ;  /* 0x000000010000780c */ /* 0x000fc40004f81670 */
[C---:B------:R-:W-:Y:S02]  /*43e0*/  ISETP.LT.OR P2, PT, R0.reuse, 0x9, !P2 ;  /* 0x000000090000780c */ /* 0x040fe40005741670 */
[C---:B------:R-:W-:Y:S02]  /*43f0*/  ISETP.LT.OR P1, PT, R0.reuse, 0x9, !P1 ;  /* 0x000000090000780c */ /* 0x040fe40004f21670 */
[----:B------:R-:W-:Y:S01]  /*4400*/  ISETP.LT.OR P6, PT, R0, 0x1, !P3 ;  /* 0x000000010000780c */ /* 0x000fe20005fc1670 */
[----:B-1----:R-:W-:-:S12]  /*4410*/  @P0 BRA `(.L_x_48) ;  /* 0x00000000000c0947 */ /* 0x002fd80003800000 */
[----:B------:R-:W5:Y:S02]  /*4420*/  LDG.E.U8 R112, desc[UR50][R8.64+0x9] ;  /* 0x0000093208707981 */ /* 0x000f64000c1e1100 */
[----:B-----5:R-:W-:-:S05]  /*4430*/  PRMT R12, R112, 0x8880, RZ ;  /* 0x00008880700c7816 */ /* 0x020fca00000000ff */
[----:B------:R-:W-:-:S07]  /*4440*/  IMAD R11, R12, R23, RZ ;  /* 0x000000170c0b7224 */ /* 0x000fce00078e02ff */
.L_x_48:
[----:B------:R-:W-:Y:S05]  /*4450*/  BSYNC B1 ;  /* 0x0000000000017941 */ /* 0x000fea0003800000 */
.L_x_47:
[----:B------:R-:W-:Y:S01]  /*4460*/  @!P0 IMAD R95, R95, R22, R11 ;  /* 0x000000165f5f8224 */ /* 0x000fe200078e020b */
[----:B------:R-:W-:Y:S04]  /*4470*/  BSSY B1, `(.L_x_49) ;  /* 0x0000006000017945 */ /* 0x000fe80003800000 */
[----:B------:R1:W-:Y:S01]  /*4480*/  @!P0 STG.E.U8 desc[UR50][R6.64+0x9], R95 ;  /* 0x0000095f06008986 */ /* 0x0003e2000c101132 */
[----:B------:R-:W-:Y:S05]  /*4490*/  @P5 BRA `(.L_x_50) ;  /* 0x00000000000c5947 */ /* 0x000fea0003800000 */
[----:B------:R-:W5:Y:S02]  /*44a0*/  LDG.E.U8 R112, desc[UR50][R2.64+0x10] ;  /* 0x0000103202707981 */ /* 0x000f64000c1e1100 */
[----:B-----5:R-:W-:-:S05]  /*44b0*/  PRMT R12, R112, 0x8880, RZ ;  /* 0x00008880700c7816 */ /* 0x020fca00000000ff */
[----:B------:R-:W-:-:S07]  /*44c0*/  IMAD R11, R12, R23, RZ ;  /* 0x000000170c0b7224 */ /* 0x000fce00078e02ff */
.L_x_50:
[----:B------:R-:W-:Y:S05]  /*44d0*/  BSYNC B1 ;  /* 0x0000000000017941 */ /* 0x000fea0003800000 */
.L_x_49:
[----:B------:R-:W-:Y:S01]  /*44e0*/  @!P5 IMAD R13, R96, R22, R11 ;  /* 0x00000016600dd224 */ /* 0x000fe200078e020b */
[----:B------:R-:W-:Y:S04]  /*44f0*/  BSSY B1, `(.L_x_51) ;  /* 0x0000006000017945 */ /* 0x000fe80003800000 */
[----:B------:R0:W-:Y:S01]  /*4500*/  @!P5 STG.E.U8 desc[UR50][R4.64+0x10], R13 ;  /* 0x0000100d0400d986 */ /* 0x0001e2000c101132 */
[----:B------:R-:W-:Y:S05]  /*4510*/  @P4 BRA `(.L_x_52) ;  /* 0x00000000000c4947 */ /* 0x000fea0003800000 */
[----:B------:R-:W5:Y:S02]  /*4520*/  LDG.E.U8 R112, desc[UR50][R2.64+0x11] ;  /* 0x0000113202707981 */ /* 0x000f64000c1e1100 */
[----:B-----5:R-:W-:-:S05]  /*4530*/  PRMT R12, R112, 0x8880, RZ ;  /* 0x00008880700c7816 */ /* 0x020fca00000000ff */
[----:B------:R-:W-:-:S07]  /*4540*/  IMAD R11, R12, R23, RZ ;  /* 0x000000170c0b7224 */ /* 0x000fce00078e02ff */
.L_x_52:
[----:B------:R-:W-:Y:S05]  /*4550*/  BSYNC B1 ;  /* 0x0000000000017941 */ /* 0x000fea0003800000 */
.L_x_51:
[----:B------:R-:W-:Y:S01]  /*4560*/  @!P4 IMAD R97, R97, R22, R11 ;  /* 0x000000166161c224 */ /* 0x000fe200078e020b */
[----:B------:R-:W-:Y:S04]  /*4570*/  BSSY B1, `(.L_x_53) ;  /* 0x0000006000017945 */ /* 0x000fe80003800000 */
[----:B------:R0:W-:Y:S01]  /*4580*/  @!P4 STG.E.U8 desc[UR50][R4.64+0x11], R97 ;  /* 0x000011610400c986 */ /* 0x0001e2000c101132 */
[----:B------:R-:W-:Y:S05]  /*4590*/  @P2 BRA `(.L_x_54) ;  /* 0x00000000000c2947 */ /* 0x000fea0003800000 */
[----:B------:R-:W5:Y:S02]  /*45a0*/  LDG.E.U8 R112, desc[UR50][R8.64+0x10] ;  /* 0x0000103208707981 */ /* 0x000f64000c1e1100 */
[----:B-----5:R-:W-:-:S05]  /*45b0*/  PRMT R12, R112, 0x8880, RZ ;  /* 0x00008880700c7816 */ /* 0x020fca00000000ff */
[----:B------:R-:W-:-:S07]  /*45c0*/  IMAD R11, R12, R23, RZ ;  /* 0x000000170c0b7224 */ /* 0x000fce00078e02ff */
.L_x_54:
[----:B------:R-:W-:Y:S05]  /*45d0*/  BSYNC B1 ;  /* 0x0000000000017941 */ /* 0x000fea0003800000 */
.L_x_53:
[----:B0-----:R-:W-:Y:S01]  /*45e0*/  @!P2 IMAD R13, R98, R22, R11 ;  /* 0x00000016620da224 */ /* 0x001fe200078e020b */
[----:B------:R-:W-:Y:S04]  /*45f0*/  BSSY B1, `(.L_x_55) ;  /* 0x0000006000017945 */ /* 0x000fe80003800000 */
[----:B------:R0:W-:Y:S01]  /*4600*/  @!P2 STG.E.U8 desc[UR50][R6.64+0x10], R13 ;  /* 0x0000100d0600a986 */ /* 0x0001e2000c101132 */
[----:B------:R-:W-:Y:S05]  /*4610*/  @P1 BRA `(.L_x_56) ;  /* 0x00000000000c1947 */ /* 0x000fea0003800000 */
[----:B------:R-:W5:Y:S02]  /*4620*/  LDG.E.U8 R112, desc[UR50][R8.64+0x11] ;  /* 0x0000113208707981 */ /* 0x000f64000c1e1100 */
[----:B-----5:R-:W-:-:S05]  /*4630*/  PRMT R12, R112, 0x8880, RZ ;  /* 0x00008880700c7816 */ /* 0x020fca00000000ff */
[----:B------:R-:W-:-:S07]  /*4640*/  IMAD R11, R12, R23, RZ ;  /* 0x000000170c0b7224 */ /* 0x000fce00078e02ff */
.L_x_56:
[----:B------:R-:W-:Y:S05]  /*4650*/  BSYNC B1 ;  /* 0x0000000000017941 */ /* 0x000fea0003800000 */
.L_x_55:
[----:B------:R-:W-:Y:S01]  /*4660*/  @!P1 IMAD R99, R99, R22, R11 ;  /* 0x0000001663639224 */ /* 0x000fe200078e020b */
[----:B------:R-:W-:Y:S04]  /*4670*/  BSSY B1, `(.L_x_57) ;  /* 0x0000006000017945 */ /* 0x000fe80003800000 */
[----:B------:R0:W-:Y:S01]  /*4680*/  @!P1 STG.E.U8 desc[UR50][R6.64+0x11], R99 ;  /* 0x0000116306009986 */ /* 0x0001e2000c101132 */
[----:B------:R-:W-:Y:S05]  /*4690*/  @P6 BRA `(.L_x_58) ;  /* 0x00000000000c6947 */ /* 0x000fea0003800000 */
[----:B------:R-:W5:Y:S02]  /*46a0*/  LDG.E.U8 R112, desc[UR50][R2.64+0x18] ;  /* 0x0000183202707981 */ /* 0x000f64000c1e1100 */
[----:B-----5:R-:W-:-:S05]  /*46b0*/  PRMT R12, R112, 0x8880, RZ ;  /* 0x00008880700c7816 */ /* 0x020fca00000000ff */
[----:B------:R-:W-:-:S07]  /*46c0*/  IMAD R11, R12, R23, RZ ;  /* 0x000000170c0b7224 */ /* 0x000fce00078e02ff */
.L_x_58:
[----:B------:R-:W-:Y:S05]  /*46d0*/  BSYNC B1 ;  /* 0x0000000000017941 */ /* 0x000fea0003800000 */
.L_x_57:
[----:B------:R-:W-:Y:S01]  /*46e0*/  ISETP.GE.AND P2, PT, R10, 0x1a, PT ;  /* 0x0000001a0a00780c */ /* 0x000fe20003f46270 */
[----:B0-----:R-:W-:Y:S01]  /*46f0*/  @!P6 IMAD R13, R100, R22, R11 ;  /* 0x00000016640de224 */ /* 0x001fe200078e020b */
[----:B------:R-:W-:Y:S01]  /*4700*/  ISETP.GE.AND P1, PT, R10, 0x21, PT ;  /* 0x000000210a00780c */ /* 0x000fe20003f26270 */
[----:B------:R-:W-:Y:S01]  /*4710*/  BSSY B1, `(.L_x_59) ;  /* 0x000000d000017945 */ /* 0x000fe20003800000 */
[----:B------:R-:W-:Y:S02]  /*4720*/  ISETP.LT.OR P4, PT, R0, 0x1, !P2 ;  /* 0x000000010000780c */ /* 0x000fe40005781670 */
[----:B------:R-:W-:Y:S01]  /*4730*/  ISETP.GE.AND P0, PT, R10, 0x22, PT ;  /* 0x000000220a00780c */ /* 0x000fe20003f06270 */
[----:B------:R0:W-:Y:S01]  /*4740*/  @!P6 STG.E.U8 desc[UR50][R4.64+0x18], R13 ;  /* 0x0000180d0400e986 */ /* 0x0001e2000c101132 */
[C---:B------:R-:W-:Y:S02]  /*4750*/  ISETP.LT.OR P6, PT, R0.reuse, 0x1, !P1 ;  /* 0x000000010000780c */ /* 0x040fe40004fc1670 */
[----:B------:R-:W-:-:S02]  /*4760*/  ISETP.LT.OR P3, PT, R0, 0x9, !P3 ;  /* 0x000000090000780c */ /* 0x000fc40005f61670 */
[C---:B------:R-:W-:Y:S02]  /*4770*/  ISETP.LT.OR P2, PT, R0.reuse, 0x9, !P2 ;  /* 0x000000090000780c */ /* 0x040fe40005741670 */
[C---:B------:R-:W-:Y:S02]  /*4780*/  ISETP.LT.OR P5, PT, R0.reuse, 0x1, !P0 ;  /* 0x000000010000780c */ /* 0x040fe400047a1670 */
[----:B------:R-:W-:Y:S01]  /*4790*/  ISETP.LT.OR P1, PT, R0, 0x9, !P1 ;  /* 0x000000090000780c */ /* 0x000fe20004f21670 */
[----:B------:R-:W-:-:S12]  /*47a0*/  @P4 BRA `(.L_x_60) ;  /* 0x00000000000c4947 */ /* 0x000fd80003800000 */
[----:B------:R-:W5:Y:S02]  /*47b0*/  LDG.E.U8 R112, desc[UR50][R2.64+0x19] ;  /* 0x0000193202707981 */ /* 0x000f64000c1e1100 */
[----:B-----5:R-:W-:-:S05]  /*47c0*/  PRMT R12, R112, 0x8880, RZ ;  /* 0x00008880700c7816 */ /* 0x020fca00000000ff */
[----:B------:R-:W-:-:S07]  /*47d0*/  IMAD R11, R12, R23, RZ ;  /* 0x000000170c0b7224 */ /* 0x000fce00078e02ff */
.L_x_60:
[----:B------:R-:W-:Y:S05]  /*47e0*/  BSYNC B1 ;  /* 0x0000000000017941 */ /* 0x000fea0003800000 */
.L_x_59:
[----:B------:R-:W-:Y:S01]  /*47f0*/  @!P4 IMAD R101, R101, R22, R11 ;  /* 0x000000166565c224 */ /* 0x000fe200078e020b */
[----:B------:R-:W-:Y:S04]  /*4800*/  BSSY B1, `(.L_x_61) ;  /* 0x0000006000017945 */ /* 0x000fe80003800000 */
[----:B------:R0:W-:Y:S01]  /*4810*/  @!P4 STG.E.U8 desc[UR50][R4.64+0x19], R101 ;  /* 0x000019650400c986 */ /* 0x0001e2000c101132 */
[----:B------:R-:W-:Y:S05]  /*4820*/  @P3 BRA `(.L_x_62) ;  /* 0x00000000000c3947 */ /* 0x000fea0003800000 */
[----:B------:R-:W5:Y:S02]  /*4830*/  LDG.E.U8 R112, desc[UR50][R8.64+0x18] ;  /* 0x0000183208707981 */ /* 0x000f64000c1e1100 */
[----:B-----5:R-:W-:-:S05]  /*4840*/  PRMT R12, R112, 0x8880, RZ ;  /* 0x00008880700c7816 */ /* 0x020fca00000000ff */
[----:B------:R-:W-:-:S07]  /*4850*/  IMAD R11, R12, R23, RZ ;  /* 0x000000170c0b7224 */ /* 0x000fce00078e02ff */
.L_x_62:
[----:B------:R-:W-:Y:S05]  /*4860*/  BSYNC B1 ;  /* 0x0000000000017941 */ /* 0x000fea0003800000 */
.L_x_61:
[----:B0-----:R-:W-:Y:S01]  /*4870*/  @!P3 IMAD R13, R102, R22, R11 ;  /* 0x00000016660db224 */ /* 0x001fe200078e020b */
[----:B------:R-:W-:Y:S04]  /*4880*/  BSSY B1, `(.L_x_63) ;  /* 0x0000006000017945 */ /* 0x000fe80003800000 */
[----:B------:R0:W-:Y:S01]  /*4890*/  @!P3 STG.E.U8 desc[UR50][R6.64+0x18], R13 ;  /* 0x0000180d0600b986 */ /* 0x0001e2000c101132 */
[----:B------:R-:W-:Y:S05]  /*48a0*/  @P2 BRA `(.L_x_64) ;  /* 0x00000000000c2947 */ /* 0x000fea0003800000 */
[----:B------:R-:W5:Y:S02]  /*48b0*/  LDG.E.U8 R112, desc[UR50][R8.64+0x19] ;  /* 0x0000193208707981 */ /* 0x000f64000c1e1100 */
[----:B-----5:R-:W-:-:S05]  /*48c0*/  PRMT R12, R112, 0x8880, RZ ;  /* 0x00008880700c7816 */ /* 0x020fca00000000ff */
[----:B------:R-:W-:-:S07]  /*48d0*/  IMAD R11, R12, R23, RZ ;  /* 0x000000170c0b7224 */ /* 0x000fce00078e02ff */
.L_x_64:
[----:B------:R-:W-:Y:S05]  /*48e0*/  BSYNC B1 ;  /* 0x0000000000017941 */ /* 0x000fea0003800000 */
.L_x_63:
[----:B------:R-:W-:Y:S01]  /*48f0*/  @!P2 IMAD R103, R103, R22, R11 ;  /* 0x000000166767a224 */ /* 0x000fe200078e020b */
[----:B------:R-:W-:Y:S04]  /*4900*/  BSSY B1, `(.L_x_65) ;  /* 0x0000006000017945 */ /* 0x000fe80003800000 */
[----:B------:R0:W-:Y:S01]  /*4910*/  @!P2 STG.E.U8 desc[UR50][R6.64+0x19], R103 ;  /* 0x000019670600a986 */ /* 0x0001e2000c101132 */
[----:B------:R-:W-:Y:S05]  /*4920*/  @P6 BRA `(.L_x_66) ;  /* 0x00000000000c6947 */ /* 0x000fea0003800000 */
[----:B------:R-:W5:Y:S02]  /*4930*/  LDG.E.U8 R112, desc[UR50][R2.64+0x20] ;  /* 0x0000203202707981 */ /* 0x000f64000c1e1100 */
[----:B-----5:R-:W-:-:S05]  /*4940*/  PRMT R12, R112, 0x8880, RZ ;  /* 0x00008880700c7816 */ /* 0x020fca00000000ff */
[----:B------:R-:W-:-:S07]  /*4950*/  IMAD R11, R12, R23, RZ ;  /* 0x000000170c0b7224 */ /* 0x000fce00078e02ff */
.L_x_66:
[----:B------:R-:W-:Y:S05]  /*4960*/  BSYNC B1 ;  /* 0x0000000000017941 */ /* 0x000fea0003800000 */
.L_x_65:
[----:B0-----:R-:W-:Y:S01]  /*4970*/  @!P6 IMAD R13, R72, R22, R11 ;  /* 0x00000016480de224 */ /* 0x001fe200078e020b */
[----:B------:R-:W-:Y:S04]  /*4980*/  BSSY B1, `(.L_x_67) ;  /* 0x0000006000017945 */ /* 0x000fe80003800000 */
[----:B------:R0:W-:Y:S01]  /*4990*/  @!P6 STG.E.U8 desc[UR50][R4.64+0x20], R13 ;  /* 0x0000200d0400e986 */ /* 0x0001e2000c101132 */
[----:B------:R-:W-:Y:S05]  /*49a0*/  @P5 BRA `(.L_x_68) ;  /* 0x00000000000c5947 */ /* 0x000fea0003800000 */
[----:B------:R-:W5:Y:S02]  /*49b0*/  LDG.E.U8 R112, desc[UR50][R2.64+0x21] ;  /* 0x0000213202707981 */ /* 0x000f64000c1e1100 */
[----:B-----5:R-:W-:-:S05]  /*49c0*/  PRMT R12, R112, 0x8880, RZ ;  /* 0x00008880700c7816 */ /* 0x020fca00000000ff */
[----:B------:R-:W-:-:S07]  /*49d0*/  IMAD R11, R12, R23, RZ ;  /* 0x000000170c0b7224 */ /* 0x000fce00078e02ff */
.L_x_68:
[----:B------:R-:W-:Y:S05]  /*49e0*/  BSYNC B1 ;  /* 0x0000000000017941 */ /* 0x000fea0003800000 */
.L_x_67:
[----:B------:R-:W-:Y:S01]  /*49f0*/  @!P5 IMAD R73, R73, R22, R11 ;  /* 0x000000164949d224 */ /* 0x000fe200078e020b */
[----:B------:R-:W-:Y:S04]  /*4a00*/  BSSY B1, `(.L_x_69) ;  /* 0x0000006000017945 */ /* 0x000fe80003800000 */
[----:B------:R0:W-:Y:S01]  /*4a10*/  @!P5 STG.E.U8 desc[UR50][R4.64+0x21], R73 ;  /* 0x000021490400d986 */ /* 0x0001e2000c101132 */
[----:B------:R-:W-:Y:S05]  /*4a20*/  @P1 BRA `(.L_x_70) ;  /* 0x00000000000c1947 */ /* 0x000fea0003800000 */
[----:B------:R-:W5:Y:S02]  /*4a30*/  LDG.E.U8 R112, desc[UR50][R8.64+0x20] ;  /* 0x0000203208707981 */ /* 0x000f64000c1e1100 */
[----:B-----5:R-:W-:-:S05]  /*4a40*/  PRMT R12, R112, 0x8880, RZ ;  /* 0x00008880700c7816 */ /* 0x020fca00000000ff */
[----:B------:R-:W-:-:S07]  /*4a50*/  IMAD R11, R12, R23, RZ ;  /* 0x000000170c0b7224 */ /* 0x000fce00078e02ff */
.L_x_70:
[----:B------:R-:W-:Y:S05]  /*4a60*/  BSYNC B1 ;  /* 0x0000000000017941 */ /* 0x000fea0003800000 */
.L_x_69:
[----:B------:R-:W-:Y:S01]  /*4a70*/  ISETP.LT.OR P0, PT, R0, 0x9, !P0 ;  /* 0x000000090000780c */ /* 0x000fe20004701670 */
[----:B0-----:R-:W-:Y:S01]  /*4a80*/  @!P1 IMAD R13, R74, R22, R11 ;  /* 0x000000164a0d9224 */ /* 0x001fe200078e020b */
[C---:B------:R-:W-:Y:S01]  /*4a90*/  ISETP.GE.AND P4, PT, R10.reuse, 0x29, PT ;  /* 0x000000290a00780c */ /* 0x040fe20003f86270 */
[----:B------:R-:W-:Y:S01]  /*4aa0*/  BSSY B1, `(.L_x_71) ;  /* 0x000000d000017945 */ /* 0x000fe20003800000 */
[C---:B------:R-:W-:Y:S02]  /*4ab0*/  ISETP.GE.AND P2, PT, R10.reuse, 0x2a, PT ;  /* 0x0000002a0a00780c */ /* 0x040fe40003f46270 */
        /* <DEDUP_REMOVED lines=11> */
.L_x_72:
[----:B------:R-:W-:Y:S05]  /*4b70*/  BSYNC B1 ;  /* 0x0000000000017941 */ /* 0x000fea0003800000 */
.L_x_71:
[----:B------:R-:W-:Y:S01]  /*4b80*/  @!P0 IMAD R75, R75, R22, R11 ;  /* 0x000000164b4b8224 */ /* 0x000fe200078e020b */
[----:B------:R-:W-:Y:S04]  /*4b90*/  BSSY B1, `(.L_x_73) ;  /* 0x0000006000017945 */ /* 0x000fe80003800000 */
[----:B------:R0:W-:Y:S01]  /*4ba0*/  @!P0 STG.E.U8 desc[UR50][R6.64+0x21], R75 ;  /* 0x0000214b06008986 */ /* 0x0001e2000c101132 */
[----:B------:R-:W-:Y:S05]  /*4bb0*/  @P5 BRA `(.L_x_74) ;  /* 0x00000000000c5947 */ /* 0x000fea0003800000 */
[----:B------:R-:W5:Y:S02]  /*4bc0*/  LDG.E.U8 R112, desc[UR50][R2.64+0x28] ;  /* 0x0000283202707981 */ /* 0x000f64000c1e1100 */
[----:B-----5:R-:W-:-:S05]  /*4bd0*/  PRMT R12, R112, 0x8880, RZ ;  /* 0x00008880700c7816 */ /* 0x020fca00000000ff */
[----:B------:R-:W-:-:S07]  /*4be0*/  IMAD R11, R12, R23, RZ ;  /* 0x000000170c0b7224 */ /* 0x000fce00078e02ff */
.L_x_74:
[----:B------:R-:W-:Y:S05]  /*4bf0*/  BSYNC B1 ;  /* 0x0000000000017941 */ /* 0x000fea0003800000 */
.L_x_73:
[----:B0-----:R-:W-:Y:S01]  /*4c00*/  @!P5 IMAD R13, R76, R22, R11 ;  /* 0x000000164c0dd224 */ /* 0x001fe200078e020b */
[----:B------:R-:W-:Y:S04]  /*4c10*/  BSSY B1, `(.L_x_75) ;  /* 0x0000006000017945 */ /* 0x000fe80003800000 */
[----:B------:R0:W-:Y:S01]  /*4c20*/  @!P5 STG.E.U8 desc[UR50][R4.64+0x28], R13 ;  /* 0x0000280d0400d986 */ /* 0x0001e2000c101132 */
[----:B------:R-:W-:Y:S05]  /*4c30*/  @P1 BRA `(.L_x_76) ;  /* 0x00000000000c1947 */ /* 0x000fea0003800000 */
[----:B------:R-:W5:Y:S02]  /*4c40*/  LDG.E.U8 R112, desc[UR50][R2.64+0x29] ;  /* 0x0000293202707981 */ /* 0x000f64000c1e1100 */
[----:B-----5:R-:W-:-:S05]  /*4c50*/  PRMT R12, R112, 0x8880, RZ ;  /* 0x00008880700c7816 */ /* 0x020fca00000000ff */
[----:B------:R-:W-:-:S07]  /*4c60*/  IMAD R11, R12, R23, RZ ;  /* 0x000000170c0b7224 */ /* 0x000fce00078e02ff */
.L_x_76:
[----:B------:R-:W-:Y:S05]  /*4c70*/  BSYNC B1 ;  /* 0x0000000000017941 */ /* 0x000fea0003800000 */
.L_x_75:
[----:B------:R-:W-:Y:S01]  /*4c80*/  @!P1 IMAD R77, R77, R22, R11 ;  /* 0x000000164d4d9224 */ /* 0x000fe200078e020b */
[----:B------:R-:W-:Y:S04]  /*4c90*/  BSSY B1, `(.L_x_77) ;  /* 0x0000006000017945 */ /* 0x000fe80003800000 */
[----:B------:R0:W-:Y:S01]  /*4ca0*/  @!P1 STG.E.U8 desc[UR50][R4.64+0x29], R77 ;  /* 0x0000294d04009986 */ /* 0x0001e2000c101132 */
[----:B------:R-:W-:Y:S05]  /*4cb0*/  @P4 BRA `(.L_x_78) ;  /* 0x00000000000c4947 */ /* 0x000fea0003800000 */
[----:B------:R-:W5:Y:S02]  /*4cc0*/  LDG.E.U8 R112, desc[UR50][R8.64+0x28] ;  /* 0x0000283208707981 */ /* 0x000f64000c1e1100 */
[----:B-----5:R-:W-:-:S05]  /*4cd0*/  PRMT R12, R112, 0x8880, RZ ;  /* 0x00008880700c7816 */ /* 0x020fca00000000ff */
[----:B------:R-:W-:-:S07]  /*4ce0*/  IMAD R11, R12, R23, RZ ;  /* 0x000000170c0b7224 */ /* 0x000fce00078e02ff */
.L_x_78:
[----:B------:R-:W-:Y:S05]  /*4cf0*/  BSYNC B1 ;  /* 0x0000000000017941 */ /* 0x000fea0003800000 */
.L_x_77:
[----:B0-----:R-:W-:Y:S01]  /*4d00*/  @!P4 IMAD R13, R78, R22, R11 ;  /* 0x000000164e0dc224 */ /* 0x001fe200078e020b */
[----:B------:R-:W-:Y:S04]  /*4d10*/  BSSY B1, `(.L_x_79) ;  /* 0x0000006000017945 */ /* 0x000fe80003800000 */
[----:B------:R0:W-:Y:S01]  /*4d20*/  @!P4 STG.E.U8 desc[UR50][R6.64+0x28], R13 ;  /* 0x0000280d0600c986 */ /* 0x0001e2000c101132 */
[----:B------:R-:W-:Y:S05]  /*4d30*/  @P6 BRA `(.L_x_80) ;  /* 0x00000000000c6947 */ /* 0x000fea0003800000 */
[----:B------:R-:W5:Y:S02]  /*4d40*/  LDG.E.U8 R112, desc[UR50][R8.64+0x29] ;  /* 0x0000293208707981 */ /* 0x000f64000c1e1100 */
[----:B-----5:R-:W-:-:S05]  /*4d50*/  PRMT R12, R112, 0x8880, RZ ;  /* 0x00008880700c7816 */ /* 0x020fca00000000ff */
[----:B------:R-:W-:-:S07]  /*4d60*/  IMAD R11, R12, R23, RZ ;  /* 0x000000170c0b7224 */ /* 0x000fce00078e02ff */
.L_x_80:
[----:B------:R-:W-:Y:S05]  /*4d70*/  BSYNC B1 ;  /* 0x0000000000017941 */ /* 0x000fea0003800000 */
.L_x_79:
[----:B------:R-:W-:Y:S01]  /*4d80*/  @!P6 IMAD R79, R79, R22, R11 ;  /* 0x000000164f4fe224 */ /* 0x000fe200078e020b */
[----:B------:R-:W-:Y:S04]  /*4d90*/  BSSY B1, `(.L_x_81) ;  /* 0x0000006000017945 */ /* 0x000fe80003800000 */
[----:B------:R0:W-:Y:S01]  /*4da0*/  @!P6 STG.E.U8 desc[UR50][R6.64+0x29], R79 ;  /* 0x0000294f0600e986 */ /* 0x0001e2000c101132 */
[----:B------:R-:W-:Y:S05]  /*4db0*/  @P2 BRA `(.L_x_82) ;  /* 0x00000000000c2947 */ /* 0x000fea0003800000 */
[----:B------:R-:W5:Y:S02]  /*4dc0*/  LDG.E.U8 R112, desc[UR50][R2.64+0x30] ;  /* 0x0000303202707981 */ /* 0x000f64000c1e1100 */
[----:B-----5:R-:W-:-:S05]  /*4dd0*/  PRMT R12, R112, 0x8880, RZ ;  /* 0x00008880700c7816 */ /* 0x020fca00000000ff */
[----:B------:R-:W-:-:S07]  /*4de0*/  IMAD R11, R12, R23, RZ ;  /* 0x000000170c0b7224 */ /* 0x000fce00078e02ff */
.L_x_82:
[----:B------:R-:W-:Y:S05]  /*4df0*/  BSYNC B1 ;  /* 0x0000000000017941 */ /* 0x000fea0003800000 */
.L_x_81:
        /* <DEDUP_REMOVED lines=16> */
.L_x_84:
[----:B------:R-:W-:Y:S05]  /*4f00*/  BSYNC B1 ;  /* 0x0000000000017941 */ /* 0x000fea0003800000 */
.L_x_83:
[----:B------:R-:W-:Y:S01]  /*4f10*/  @!P4 IMAD R81, R81, R22, R11 ;  /* 0x000000165151c224 */ /* 0x000fe200078e020b */
[----:B------:R-:W-:Y:S04]  /*4f20*/  BSSY B1, `(.L_x_85) ;  /* 0x0000006000017945 */ /* 0x000fe80003800000 */
[----:B------:R0:W-:Y:S01]  /*4f30*/  @!P4 STG.E.U8 desc[UR50][R4.64+0x31], R81 ;  /* 0x000031510400c986 */ /* 0x0001e2000c101132 */
[----:B------:R-:W-:Y:S05]  /*4f40*/  @P3 BRA `(.L_x_86) ;  /* 0x00000000000c3947 */ /* 0x000fea0003800000 */
[----:B------:R-:W5:Y:S02]  /*4f50*/  LDG.E.U8 R112, desc[UR50][R8.64+0x30] ;  /* 0x0000303208707981 */ /* 0x000f64000c1e1100 */
[----:B-----5:R-:W-:-:S05]  /*4f60*/  PRMT R12, R112, 0x8880, RZ ;  /* 0x00008880700c7816 */ /* 0x020fca00000000ff */
[----:B------:R-:W-:-:S07]  /*4f70*/  IMAD R11, R12, R23, RZ ;  /* 0x000000170c0b7224 */ /* 0x000fce00078e02ff */
.L_x_86:
[----:B------:R-:W-:Y:S05]  /*4f80*/  BSYNC B1 ;  /* 0x0000000000017941 */ /* 0x000fea0003800000 */
.L_x_85:
[----:B0-----:R-:W-:Y:S01]  /*4f90*/  @!P3 IMAD R13, R82, R22, R11 ;  /* 0x00000016520db224 */ /* 0x001fe200078e020b */
[----:B------:R-:W-:Y:S04]  /*4fa0*/  BSSY B1, `(.L_x_87) ;  /* 0x0000006000017945 */ /* 0x000fe80003800000 */
[----:B------:R0:W-:Y:S01]  /*4fb0*/  @!P3 STG.E.U8 desc[UR50][R6.64+0x30], R13 ;  /* 0x0000300d0600b986 */ /* 0x0001e2000c101132 */
[----:B------:R-:W-:Y:S05]  /*4fc0*/  @P2 BRA `(.L_x_88) ;  /* 0x00000000000c2947 */ /* 0x000fea0003800000 */
[----:B------:R-:W5:Y:S02]  /*4fd0*/  LDG.E.U8 R112, desc[UR50][R8.64+0x31] ;  /* 0x0000313208707981 */ /* 0x000f64000c1e1100 */
[----:B-----5:R-:W-:-:S05]  /*4fe0*/  PRMT R12, R112, 0x8880, RZ ;  /* 0x00008880700c7816 */ /* 0x020fca00000000ff */
[----:B------:R-:W-:-:S07]  /*4ff0*/  IMAD R11, R12, R23, RZ ;  /* 0x000000170c0b7224 */ /* 0x000fce00078e02ff */
.L_x_88:
[----:B------:R-:W-:Y:S05]  /*5000*/  BSYNC B1 ;  /* 0x0000000000017941 */ /* 0x000fea0003800000 */
.L_x_87:
[----:B------:R-:W-:Y:S01]  /*5010*/  @!P2 IMAD R83, R83, R22, R11 ;  /* 0x000000165353a224 */ /* 0x000fe200078e020b */
[----:B------:R-:W-:Y:S04]  /*5020*/  BSSY B1, `(.L_x_89) ;  /* 0x0000006000017945 */ /* 0x000fe80003800000 */
[----:B------:R0:W-:Y:S01]  /*5030*/  @!P2 STG.E.U8 desc[UR50][R6.64+0x31], R83 ;  /* 0x000031530600a986 */ /* 0x0001e2000c101132 */
[----:B------:R-:W-:Y:S05]  /*5040*/  @P6 BRA `(.L_x_90) ;  /* 0x00000000000c6947 */ /* 0x000fea0003800000 */
[----:B------:R-:W5:Y:S02]  /*5050*/  LDG.E.U8 R112, desc[UR50][R2.64+0x38] ;  /* 0x0000383202707981 */ /* 0x000f64000c1e1100 */
[----:B-----5:R-:W-:-:S05]  /*5060*/  PRMT R12, R112, 0x8880, RZ ;  /* 0x00008880700c7816 */ /* 0x020fca00000000ff */
[----:B------:R-:W-:-:S07]  /*5070*/  IMAD R11, R12, R23, RZ ;  /* 0x000000170c0b7224 */ /* 0x000fce00078e02ff */
.L_x_90:
[----:B------:R-:W-:Y:S05]  /*5080*/  BSYNC B1 ;  /* 0x0000000000017941 */ /* 0x000fea0003800000 */
.L_x_89:
[----:B0-----:R-:W-:Y:S01]  /*5090*/  @!P6 IMAD R13, R84, R22, R11 ;  /* 0x00000016540de224 */ /* 0x001fe200078e020b */
[----:B------:R-:W-:Y:S04]  /*50a0*/  BSSY B1, `(.L_x_91) ;  /* 0x0000006000017945 */ /* 0x000fe80003800000 */
[----:B------:R0:W-:Y:S01]  /*50b0*/  @!P6 STG.E.U8 desc[UR50][R4.64+0x38], R13 ;  /* 0x0000380d0400e986 */ /* 0x0001e2000c101132 */
[----:B------:R-:W-:Y:S05]  /*50c0*/  @P5 BRA `(.L_x_92) ;  /* 0x00000000000c5947 */ /* 0x000fea0003800000 */
[----:B------:R-:W5:Y:S02]  /*50d0*/  LDG.E.U8 R112, desc[UR50][R2.64+0x39] ;  /* 0x0000393202707981 */ /* 0x000f64000c1e1100 */
[----:B-----5:R-:W-:-:S05]  /*50e0*/  PRMT R12, R112, 0x8880, RZ ;  /* 0x00008880700c7816 */ /* 0x020fca00000000ff */
[----:B------:R-:W-:-:S07]  /*50f0*/  IMAD R11, R12, R23, RZ ;  /* 0x000000170c0b7224 */ /* 0x000fce00078e02ff */
.L_x_92:
[----:B------:R-:W-:Y:S05]  /*5100*/  BSYNC B1 ;  /* 0x0000000000017941 */ /* 0x000fea0003800000 */
.L_x_91:
[----:B------:R-:W-:Y:S01]  /*5110*/  @!P5 IMAD R85, R85, R22, R11 ;  /* 0x000000165555d224 */ /* 0x000fe200078e020b */
[----:B------:R-:W-:Y:S04]  /*5120*/  BSSY B1, `(.L_x_93) ;  /* 0x0000006000017945 */ /* 0x000fe80003800000 */
[----:B------:R0:W-:Y:S01]  /*5130*/  @!P5 STG.E.U8 desc[UR50][R4.64+0x39], R85 ;  /* 0x000039550400d986 */ /* 0x0001e2000c101132 */
[----:B------:R-:W-:Y:S05]  /*5140*/  @P1 BRA `(.L_x_94) ;  /* 0x00000000000c1947 */ /* 0x000fea0003800000 */
[----:B------:R-:W5:Y:S02]  /*5150*/  LDG.E.U8 R112, desc[UR50][R8.64+0x38] ;  /* 0x0000383208707981 */ /* 0x000f64000c1e1100 */
[----:B-----5:R-:W-:-:S05]  /*5160*/  PRMT R12, R112, 0x8880, RZ ;  /* 0x00008880700c7816 */ /* 0x020fca00000000ff */
[----:B------:R-:W-:-:S07]  /*5170*/  IMAD R11, R12, R23, RZ ;  /* 0x000000170c0b7224 */ /* 0x000fce00078e02ff */
.L_x_94:
[----:B------:R-:W-:Y:S05]  /*5180*/  BSYNC B1 ;  /* 0x0000000000017941 */ /* 0x000fea0003800000 */
.L_x_93:
        /* <DEDUP_REMOVED lines=16> */
.L_x_96:
[----:B------:R-:W-:Y:S05]  /*5290*/  BSYNC B1 ;  /* 0x0000000000017941 */ /* 0x000fea0003800000 */
.L_x_95:
[----:B------:R-:W-:Y:S01]  /*52a0*/  @!P0 IMAD R87, R87, R22, R11 ;  /* 0x0000001657578224 */ /* 0x000fe200078e020b */
[----:B------:R-:W-:Y:S04]  /*52b0*/  BSSY B1, `(.L_x_97) ;  /* 0x0000006000017945 */ /* 0x000fe80003800000 */
[----:B------:R0:W-:Y:S01]  /*52c0*/  @!P0 STG.E.U8 desc[UR50][R6.64+0x39], R87 ;  /* 0x0000395706008986 */ /* 0x0001e2000c101132 */
[----:B------:R-:W-:Y:S05]  /*52d0*/  @P5 BRA `(.L_x_98) ;  /* 0x00000000000c5947 */ /* 0x000fea0003800000 */
[----:B------:R-:W5:Y:S02]  /*52e0*/  LDG.E.U8 R112, desc[UR50][R2.64+0x40] ;  /* 0x0000403202707981 */ /* 0x000f64000c1e1100 */
[----:B-----5:R-:W-:-:S05]  /*52f0*/  PRMT R12, R112, 0x8880, RZ ;  /* 0x00008880700c7816 */ /* 0x020fca00000000ff */
[----:B------:R-:W-:-:S07]  /*5300*/  IMAD R11, R12, R23, RZ ;  /* 0x000000170c0b7224 */ /* 0x000fce00078e02ff */
.L_x_98:
[----:B------:R-:W-:Y:S05]  /*5310*/  BSYNC B1 ;  /* 0x0000000000017941 */ /* 0x000fea0003800000 */
.L_x_97:
[----:B0-----:R-:W-:Y:S01]  /*5320*/  @!P5 IMAD R13, R56, R22, R11 ;  /* 0x00000016380dd224 */ /* 0x001fe200078e020b */
[----:B------:R-:W-:Y:S04]  /*5330*/  BSSY B1, `(.L_x_99) ;  /* 0x0000006000017945 */ /* 0x000fe80003800000 */
[----:B------:R0:W-:Y:S01]  /*5340*/  @!P5 STG.E.U8 desc[UR50][R4.64+0x40], R13 ;  /* 0x0000400d0400d986 */ /* 0x0001e2000c101132 */
[----:B------:R-:W-:Y:S05]  /*5350*/  @P1 BRA `(.L_x_100) ;  /* 0x00000000000c1947 */ /* 0x000fea0003800000 */
[----:B------:R-:W5:Y:S02]  /*5360*/  LDG.E.U8 R112, desc[UR50][R2.64+0x41] ;  /* 0x0000413202707981 */ /* 0x000f64000c1e1100 */
[----:B-----5:R-:W-:-:S05]  /*5370*/  PRMT R12, R112, 0x8880, RZ ;  /* 0x00008880700c7816 */ /* 0x020fca00000000ff */
[----:B------:R-:W-:-:S07]  /*5380*/  IMAD R11, R12, R23, RZ ;  /* 0x000000170c0b7224 */ /* 0x000fce00078e02ff */
.L_x_100:
[----:B------:R-:W-:Y:S05]  /*5390*/  BSYNC B1 ;  /* 0x0000000000017941 */ /* 0x000fea0003800000 */
.L_x_99:
[----:B------:R-:W-:Y:S01]  /*53a0*/  @!P1 IMAD R57, R57, R22, R11 ;  /* 0x0000001639399224 */ /* 0x000fe200078e020b */
[----:B------:R-:W-:Y:S04]  /*53b0*/  BSSY B1, `(.L_x_101) ;  /* 0x0000006000017945 */ /* 0x000fe80003800000 */
[----:B------:R0:W-:Y:S01]  /*53c0*/  @!P1 STG.E.U8 desc[UR50][R4.64+0x41], R57 ;  /* 0x0000413904009986 */ /* 0x0001e2000c101132 */
[----:B------:R-:W-:Y:S05]  /*53d0*/  @P4 BRA `(.L_x_102) ;  /* 0x00000000000c4947 */ /* 0x000fea0003800000 */
[----:B------:R-:W5:Y:S02]  /*53e0*/  LDG.E.U8 R112, desc[UR50][R8.64+0x40] ;  /* 0x0000403208707981 */ /* 0x000f64000c1e1100 */
[----:B-----5:R-:W-:-:S05]  /*53f0*/  PRMT R12, R112, 0x8880, RZ ;  /* 0x00008880700c7816 */ /* 0x020fca00000000ff */
[----:B------:R-:W-:-:S07]  /*5400*/  IMAD R11, R12, R23, RZ ;  /* 0x000000170c0b7224 */ /* 0x000fce00078e02ff */
.L_x_102:
[----:B------:R-:W-:Y:S05]  /*5410*/  BSYNC B1 ;  /* 0x0000000000017941 */ /* 0x000fea0003800000 */
.L_x_101:
[----:B0-----:R-:W-:Y:S01]  /*5420*/  @!P4 IMAD R13, R58, R22, R11 ;  /* 0x000000163a0dc224 */ /* 0x001fe200078e020b */
[----:B------:R-:W-:Y:S04]  /*5430*/  BSSY B1, `(.L_x_103) ;  /* 0x0000006000017945 */ /* 0x000fe80003800000 */
[----:B------:R0:W-:Y:S01]  /*5440*/  @!P4 STG.E.U8 desc[UR50][R6.64+0x40], R13 ;  /* 0x0000400d0600c986 */ /* 0x0001e2000c101132 */
[----:B------:R-:W-:Y:S05]  /*5450*/  @P6 BRA `(.L_x_104) ;  /* 0x00000000000c6947 */ /* 0x000fea0003800000 */
[----:B------:R-:W5:Y:S02]  /*5460*/  LDG.E.U8 R112, desc[UR50][R8.64+0x41] ;  /* 0x0000413208707981 */ /* 0x000f64000c1e1100 */
[----:B-----5:R-:W-:-:S05]  /*5470*/  PRMT R12, R112, 0x8880, RZ ;  /* 0x00008880700c7816 */ /* 0x020fca00000000ff */
[----:B------:R-:W-:-:S07]  /*5480*/  IMAD R11, R12, R23, RZ ;  /* 0x000000170c0b7224 */ /* 0x000fce00078e02ff */
.L_x_104:
[----:B------:R-:W-:Y:S05]  /*5490*/  BSYNC B1 ;  /* 0x0000000000017941 */ /* 0x000fea0003800000 */
.L_x_103:
[----:B------:R-:W-:Y:S01]  /*54a0*/  @!P6 IMAD R59, R59, R22, R11 ;  /* 0x000000163b3be224 */ /* 0x000fe200078e020b */
[----:B------:R-:W-:Y:S04]  /*54b0*/  BSSY B1, `(.L_x_105) ;  /* 0x0000006000017945 */ /* 0x000fe80003800000 */
[----:B------:R0:W-:Y:S01]  /*54c0*/  @!P6 STG.E.U8 desc[UR50][R6.64+0x41], R59 ;  /* 0x0000413b0600e986 */ /* 0x0001e2000c101132 */
[----:B------:R-:W-:Y:S05]  /*54d0*/  @P2 BRA `(.L_x_106) ;  /* 0x00000000000c2947 */ /* 0x000fea0003800000 */
[----:B------:R-:W5:Y:S02]  /*54e0*/  LDG.E.U8 R112, desc[UR50][R2.64+0x48] ;  /* 0x0000483202707981 */ /* 0x000f64000c1e1100 */
[----:B-----5:R-:W-:-:S05]  /*54f0*/  PRMT R12, R112, 0x8880, RZ ;  /* 0x00008880700c7816 */ /* 0x020fca00000000ff */
[----:B------:R-:W-:-:S07]  /*5500*/  IMAD R11, R12, R23, RZ ;  /* 0x000000170c0b7224 */ /* 0x000fce00078e02ff */
.L_x_106:
[----:B------:R-:W-:Y:S05]  /*5510*/  BSYNC B1 ;  /* 0x0000000000017941 */ /* 0x000fea0003800000 */
.L_x_105:
        /* <DEDUP_REMOVED lines=16> */
.L_x_108:
[----:B------:R-:W-:Y:S05]  /*5620*/  BSYNC B1 ;  /* 0x0000000000017941 */ /* 0x000fea0003800000 */
.L_x_107:
[----:B------:R-:W-:Y:S01]  /*5630*/  @!P4 IMAD R61, R61, R22, R11 ;  /* 0x000000163d3dc224 */ /* 0x000fe200078e020b */
[----:B------:R-:W-:Y:S04]  /*5640*/  BSSY B1, `(.L_x_109) ;  /* 0x0000006000017945 */ /* 0x000fe80003800000 */
[----:B------:R0:W-:Y:S01]  /*5650*/  @!P4 STG.E.U8 desc[UR50][R4.64+0x49], R61 ;  /* 0x0000493d0400c986 */ /* 0x0001e2000c101132 */
[----:B------:R-:W-:Y:S05]  /*5660*/  @P3 BRA `(.L_x_110) ;  /* 0x00000000000c3947 */ /* 0x000fea0003800000 */
[----:B------:R-:W5:Y:S02]  /*5670*/  LDG.E.U8 R112, desc[UR50][R8.64+0x48] ;  /* 0x0000483208707981 */ /* 0x000f64000c1e1100 */
[----:B-----5:R-:W-:-:S05]  /*5680*/  PRMT R12, R112, 0x8880, RZ ;  /* 0x00008880700c7816 */ /* 0x020fca00000000ff */
[----:B------:R-:W-:-:S07]  /*5690*/  IMAD R11, R12, R23, RZ ;  /* 0x000000170c0b7224 */ /* 0x000fce00078e02ff */
.L_x_110:
[----:B------:R-:W-:Y:S05]  /*56a0*/  BSYNC B1 ;  /* 0x0000000000017941 */ /* 0x000fea0003800000 */
.L_x_109:
[----:B0-----:R-:W-:Y:S01]  /*56b0*/  @!P3 IMAD R13, R62, R22, R11 ;  /* 0x000000163e0db224 */ /* 0x001fe200078e020b */
[----:B------:R-:W-:Y:S04]  /*56c0*/  BSSY B1, `(.L_x_111) ;  /* 0x0000006000017945 */ /* 0x000fe80003800000 */
[----:B------:R0:W-:Y:S01]  /*56d0*/  @!P3 STG.E.U8 desc[UR50][R6.64+0x48], R13 ;  /* 0x0000480d0600b986 */ /* 0x0001e2000c101132 */
[----:B------:R-:W-:Y:S05]  /*56e0*/  @P2 BRA `(.L_x_112) ;  /* 0x00000000000c2947 */ /* 0x000fea0003800000 */
[----:B------:R-:W5:Y:S02]  /*56f0*/  LDG.E.U8 R112, desc[UR50][R8.64+0x49] ;  /* 0x0000493208707981 */ /* 0x000f64000c1e1100 */
[----:B-----5:R-:W-:-:S05]  /*5700*/  PRMT R12, R112, 0x8880, RZ ;  /* 0x00008880700c7816 */ /* 0x020fca00000000ff */
[----:B------:R-:W-:-:S07]  /*5710*/  IMAD R11, R12, R23, RZ ;  /* 0x000000170c0b7224 */ /* 0x000fce00078e02ff */
.L_x_112:
[----:B------:R-:W-:Y:S05]  /*5720*/  BSYNC B1 ;  /* 0x0000000000017941 */ /* 0x000fea0003800000 */
.L_x_111:
[----:B------:R-:W-:Y:S01]  /*5730*/  @!P2 IMAD R63, R63, R22, R11 ;  /* 0x000000163f3fa224 */ /* 0x000fe200078e020b */
[----:B------:R-:W-:Y:S04]  /*5740*/  BSSY B1, `(.L_x_113) ;  /* 0x0000006000017945 */ /* 0x000fe80003800000 */
[----:B------:R0:W-:Y:S01]  /*5750*/  @!P2 STG.E.U8 desc[UR50][R6.64+0x49], R63 ;  /* 0x0000493f0600a986 */ /* 0x0001e2000c101132 */
[----:B------:R-:W-:Y:S05]  /*5760*/  @P6 BRA `(.L_x_114) ;  /* 0x00000000000c6947 */ /* 0x000fea0003800000 */
[----:B------:R-:W5:Y:S02]  /*5770*/  LDG.E.U8 R112, desc[UR50][R2.64+0x50] ;  /* 0x0000503202707981 */ /* 0x000f64000c1e1100 */
[----:B-----5:R-:W-:-:S05]  /*5780*/  PRMT R12, R112, 0x8880, RZ ;  /* 0x00008880700c7816 */ /* 0x020fca00000000ff */
[----:B------:R-:W-:-:S07]  /*5790*/  IMAD R11, R12, R23, RZ ;  /* 0x000000170c0b7224 */ /* 0x000fce00078e02ff */
.L_x_114:
[----:B------:R-:W-:Y:S05]  /*57a0*/  BSYNC B1 ;  /* 0x0000000000017941 */ /* 0x000fea0003800000 */
.L_x_113:
[----:B0-----:R-:W-:Y:S01]  /*57b0*/  @!P6 IMAD R13, R64, R22, R11 ;  /* 0x00000016400de224 */ /* 0x001fe200078e020b */
[----:B------:R-:W-:Y:S04]  /*57c0*/  BSSY B1, `(.L_x_115) ;  /* 0x0000006000017945 */ /* 0x000fe80003800000 */
[----:B------:R0:W-:Y:S01]  /*57d0*/  @!P6 STG.E.U8 desc[UR50][R4.64+0x50], R13 ;  /* 0x0000500d0400e986 */ /* 0x0001e2000c101132 */
[----:B------:R-:W-:Y:S05]  /*57e0*/  @P5 BRA `(.L_x_116) ;  /* 0x00000000000c5947 */ /* 0x000fea0003800000 */
[----:B------:R-:W5:Y:S02]  /*57f0*/  LDG.E.U8 R112, desc[UR50][R2.64+0x51] ;  /* 0x0000513202707981 */ /* 0x000f64000c1e1100 */
[----:B-----5:R-:W-:-:S05]  /*5800*/  PRMT R12, R112, 0x8880, RZ ;  /* 0x00008880700c7816 */ /* 0x020fca00000000ff */
[----:B------:R-:W-:-:S07]  /*5810*/  IMAD R11, R12, R23, RZ ;  /* 0x000000170c0b7224 */ /* 0x000fce00078e02ff */
.L_x_116:
[----:B------:R-:W-:Y:S05]  /*5820*/  BSYNC B1 ;  /* 0x0000000000017941 */ /* 0x000fea0003800000 */
.L_x_115:
[----:B------:R-:W-:Y:S01]  /*5830*/  @!P5 IMAD R65, R65, R22, R11 ;  /* 0x000000164141d224 */ /* 0x000fe200078e020b */
[----:B------:R-:W-:Y:S04]  /*5840*/  BSSY B1, `(.L_x_117) ;  /* 0x0000006000017945 */ /* 0x000fe80003800000 */
[----:B------:R0:W-:Y:S01]  /*5850*/  @!P5 STG.E.U8 desc[UR50][R4.64+0x51], R65 ;  /* 0x000051410400d986 */ /* 0x0001e2000c101132 */
[----:B------:R-:W-:Y:S05]  /*5860*/  @P1 BRA `(.L_x_118) ;  /* 0x00000000000c1947 */ /* 0x000fea0003800000 */
[----:B------:R-:W5:Y:S02]  /*5870*/  LDG.E.U8 R112, desc[UR50][R8.64+0x50] ;  /* 0x0000503208707981 */ /* 0x000f64000c1e1100 */
[----:B-----5:R-:W-:-:S05]  /*5880*/  PRMT R12, R112, 0x8880, RZ ;  /* 0x00008880700c7816 */ /* 0x020fca00000000ff */
[----:B------:R-:W-:-:S07]  /*5890*/  IMAD R11, R12, R23, RZ ;  /* 0x000000170c0b7224 */ /* 0x000fce00078e02ff */
.L_x_118:
[----:B------:R-:W-:Y:S05]  /*58a0*/  BSYNC B1 ;  /* 0x0000000000017941 */ /* 0x000fea0003800000 */
.L_x_117:
        /* <DEDUP_REMOVED lines=16> */
.L_x_120:
[----:B------:R-:W-:Y:S05]  /*59b0*/  BSYNC B1 ;  /* 0x0000000000017941 */ /* 0x000fea0003800000 */
.L_x_119:
[----:B------:R-:W-:Y:S01]  /*59c0*/  @!P0 IMAD R67, R67, R22, R11 ;  /* 0x0000001643438224 */ /* 0x000fe200078e020b */
[----:B------:R-:W-:Y:S04]  /*59d0*/  BSSY B1, `(.L_x_121) ;  /* 0x0000006000017945 */ /* 0x000fe80003800000 */
[----:B------:R0:W-:Y:S01]  /*59e0*/  @!P0 STG.E.U8 desc[UR50][R6.64+0x51], R67 ;  /* 0x0000514306008986 */ /* 0x0001e2000c101132 */
[----:B------:R-:W-:Y:S05]  /*59f0*/  @P5 BRA `(.L_x_122) ;  /* 0x00000000000c5947 */ /* 0x000fea0003800000 */
[----:B------:R-:W5:Y:S02]  /*5a00*/  LDG.E.U8 R112, desc[UR50][R2.64+0x58] ;  /* 0x0000583202707981 */ /* 0x000f64000c1e1100 */
[----:B-----5:R-:W-:-:S05]  /*5a10*/  PRMT R12, R112, 0x8880, RZ ;  /* 0x00008880700c7816 */ /* 0x020fca00000000ff */
[----:B------:R-:W-:-:S07]  /*5a20*/  IMAD R11, R12, R23, RZ ;  /* 0x000000170c0b7224 */ /* 0x000fce00078e02ff */
.L_x_122:
[----:B------:R-:W-:Y:S05]  /*5a30*/  BSYNC B1 ;  /* 0x0000000000017941 */ /* 0x000fea0003800000 */
.L_x_121:
[----:B0-----:R-:W-:Y:S01]  /*5a40*/  @!P5 IMAD R13, R68, R22, R11 ;  /* 0x00000016440dd224 */ /* 0x001fe200078e020b */
[----:B------:R-:W-:Y:S04]  /*5a50*/  BSSY B1, `(.L_x_123) ;  /* 0x0000006000017945 */ /* 0x000fe80003800000 */
[----:B------:R0:W-:Y:S01]  /*5a60*/  @!P5 STG.E.U8 desc[UR50][R4.64+0x58], R13 ;  /* 0x0000580d0400d986 */ /* 0x0001e2000c101132 */
[----:B------:R-:W-:Y:S05]  /*5a70*/  @P1 BRA `(.L_x_124) ;  /* 0x00000000000c1947 */ /* 0x000fea0003800000 */
[----:B------:R-:W5:Y:S02]  /*5a80*/  LDG.E.U8 R112, desc[UR50][R2.64+0x59] ;  /* 0x0000593202707981 */ /* 0x000f64000c1e1100 */
[----:B-----5:R-:W-:-:S05]  /*5a90*/  PRMT R12, R112, 0x8880, RZ ;  /* 0x00008880700c7816 */ /* 0x020fca00000000ff */
[----:B------:R-:W-:-:S07]  /*5aa0*/  IMAD R11, R12, R23, RZ ;  /* 0x000000170c0b7224 */ /* 0x000fce00078e02ff */
.L_x_124:
[----:B------:R-:W-:Y:S05]  /*5ab0*/  BSYNC B1 ;  /* 0x0000000000017941 */ /* 0x000fea0003800000 */
.L_x_123:
[----:B------:R-:W-:Y:S01]  /*5ac0*/  @!P1 IMAD R69, R69, R22, R11 ;  /* 0x0000001645459224 */ /* 0x000fe200078e020b */
[----:B------:R-:W-:Y:S04]  /*5ad0*/  BSSY B1, `(.L_x_125) ;  /* 0x0000006000017945 */ /* 0x000fe80003800000 */
[----:B------:R0:W-:Y:S01]  /*5ae0*/  @!P1 STG.E.U8 desc[UR50][R4.64+0x59], R69 ;  /* 0x0000594504009986 */ /* 0x0001e2000c101132 */
[----:B------:R-:W-:Y:S05]  /*5af0*/  @P4 BRA `(.L_x_126) ;  /* 0x00000000000c4947 */ /* 0x000fea0003800000 */
[----:B------:R-:W5:Y:S02]  /*5b00*/  LDG.E.U8 R112, desc[UR50][R8.64+0x58] ;  /* 0x0000583208707981 */ /* 0x000f64000c1e1100 */
[----:B-----5:R-:W-:-:S05]  /*5b10*/  PRMT R12, R112, 0x8880, RZ ;  /* 0x00008880700c7816 */ /* 0x020fca00000000ff */
[----:B------:R-:W-:-:S07]  /*5b20*/  IMAD R11, R12, R23, RZ ;  /* 0x000000170c0b7224 */ /* 0x000fce00078e02ff */
.L_x_126:
[----:B------:R-:W-:Y:S05]  /*5b30*/  BSYNC B1 ;  /* 0x0000000000017941 */ /* 0x000fea0003800000 */
.L_x_125:
[----:B0-----:R-:W-:Y:S01]  /*5b40*/  @!P4 IMAD R13, R70, R22, R11 ;  /* 0x00000016460dc224 */ /* 0x001fe200078e020b */
[----:B------:R-:W-:Y:S04]  /*5b50*/  BSSY B1, `(.L_x_127) ;  /* 0x0000006000017945 */ /* 0x000fe80003800000 */
[----:B------:R0:W-:Y:S01]  /*5b60*/  @!P4 STG.E.U8 desc[UR50][R6.64+0x58], R13 ;  /* 0x0000580d0600c986 */ /* 0x0001e2000c101132 */
[----:B------:R-:W-:Y:S05]  /*5b70*/  @P6 BRA `(.L_x_128) ;  /* 0x00000000000c6947 */ /* 0x000fea0003800000 */
[----:B------:R-:W5:Y:S02]  /*5b80*/  LDG.E.U8 R112, desc[UR50][R8.64+0x59] ;  /* 0x0000593208707981 */ /* 0x000f64000c1e1100 */
[----:B-----5:R-:W-:-:S05]  /*5b90*/  PRMT R12, R112, 0x8880, RZ ;  /* 0x00008880700c7816 */ /* 0x020fca00000000ff */
[----:B------:R-:W-:-:S07]  /*5ba0*/  IMAD R11, R12, R23, RZ ;  /* 0x000000170c0b7224 */ /* 0x000fce00078e02ff */
.L_x_128:
[----:B------:R-:W-:Y:S05]  /*5bb0*/  BSYNC B1 ;  /* 0x0000000000017941 */ /* 0x000fea0003800000 */
.L_x_127:
[----:B------:R-:W-:Y:S01]  /*5bc0*/  @!P6 IMAD R71, R71, R22, R11 ;  /* 0x000000164747e224 */ /* 0x000fe200078e020b */
[----:B------:R-:W-:Y:S04]  /*5bd0*/  BSSY B1, `(.L_x_129) ;  /* 0x0000006000017945 */ /* 0x000fe80003800000 */
[----:B------:R0:W-:Y:S01]  /*5be0*/  @!P6 STG.E.U8 desc[UR50][R6.64+0x59], R71 ;  /* 0x000059470600e986 */ /* 0x0001e2000c101132 */
[----:B------:R-:W-:Y:S05]  /*5bf0*/  @P2 BRA `(.L_x_130) ;  /* 0x00000000000c2947 */ /* 0x000fea0003800000 */
[----:B------:R-:W5:Y:S02]  /*5c00*/  LDG.E.U8 R112, desc[UR50][R2.64+0x60] ;  /* 0x0000603202707981 */ /* 0x000f64000c1e1100 */
[----:B-----5:R-:W-:-:S05]  /*5c10*/  PRMT R12, R112, 0x8880, RZ ;  /* 0x00008880700c7816 */ /* 0x020fca00000000ff */
[----:B------:R-:W-:-:S07]  /*5c20*/  IMAD R11, R12, R23, RZ ;  /* 0x000000170c0b7224 */ /* 0x000fce00078e02ff */
.L_x_130:
[----:B------:R-:W-:Y:S05]  /*5c30*/  BSYNC B1 ;  /* 0x0000000000017941 */ /* 0x000fea0003800000 */
.L_x_129:
        /* <DEDUP_REMOVED lines=16> */
.L_x_132:
[----:B------:R-:W-:Y:S05]  /*5d40*/  BSYNC B1 ;  /* 0x0000000000017941 */ /* 0x000fea0003800000 */
.L_x_131:
[----:B------:R-:W-:Y:S01]  /*5d50*/  @!P4 IMAD R41, R41, R22, R11 ;  /* 0x000000162929c224 */ /* 0x000fe200078e020b */
[----:B------:R-:W-:Y:S04]  /*5d60*/  BSSY B1, `(.L_x_133) ;  /* 0x0000006000017945 */ /* 0x000fe80003800000 */
[----:B------:R0:W-:Y:S01]  /*5d70*/  @!P4 STG.E.U8 desc[UR50][R4.64+0x61], R41 ;  /* 0x000061290400c986 */ /* 0x0001e2000c101132 */
[----:B------:R-:W-:Y:S05]  /*5d80*/  @P3 BRA `(.L_x_134) ;  /* 0x00000000000c3947 */ /* 0x000fea0003800000 */
[----:B------:R-:W5:Y:S02]  /*5d90*/  LDG.E.U8 R112, desc[UR50][R8.64+0x60] ;  /* 0x0000603208707981 */ /* 0x000f64000c1e1100 */
[----:B-----5:R-:W-:-:S05]  /*5da0*/  PRMT R12, R112, 0x8880, RZ ;  /* 0x00008880700c7816 */ /* 0x020fca00000000ff */
[----:B------:R-:W-:-:S07]  /*5db0*/  IMAD R11, R12, R23, RZ ;  /* 0x000000170c0b7224 */ /* 0x000fce00078e02ff */
.L_x_134:
[----:B------:R-:W-:Y:S05]  /*5dc0*/  BSYNC B1 ;  /* 0x0000000000017941 */ /* 0x000fea0003800000 */
.L_x_133:
[----:B0-----:R-:W-:Y:S01]  /*5dd0*/  @!P3 IMAD R13, R42, R22, R11 ;  /* 0x000000162a0db224 */ /* 0x001fe200078e020b */
[----:B------:R-:W-:Y:S04]  /*5de0*/  BSSY B1, `(.L_x_135) ;  /* 0x0000006000017945 */ /* 0x000fe80003800000 */
[----:B------:R0:W-:Y:S01]  /*5df0*/  @!P3 STG.E.U8 desc[UR50][R6.64+0x60], R13 ;  /* 0x0000600d0600b986 */ /* 0x0001e2000c101132 */
[----:B------:R-:W-:Y:S05]  /*5e00*/  @P2 BRA `(.L_x_136) ;  /* 0x00000000000c2947 */ /* 0x000fea0003800000 */
[----:B------:R-:W5:Y:S02]  /*5e10*/  LDG.E.U8 R112, desc[UR50][R8.64+0x61] ;  /* 0x0000613208707981 */ /* 0x000f64000c1e1100 */
[----:B-----5:R-:W-:-:S05]  /*5e20*/  PRMT R12, R112, 0x8880, RZ ;  /* 0x00008880700c7816 */ /* 0x020fca00000000ff */
[----:B------:R-:W-:-:S07]  /*5e30*/  IMAD R11, R12, R23, RZ ;  /* 0x000000170c0b7224 */ /* 0x000fce00078e02ff */
.L_x_136:
[----:B------:R-:W-:Y:S05]  /*5e40*/  BSYNC B1 ;  /* 0x0000000000017941 */ /* 0x000fea0003800000 */
.L_x_135:
[----:B------:R-:W-:Y:S01]  /*5e50*/  @!P2 IMAD R43, R43, R22, R11 ;  /* 0x000000162b2ba224 */ /* 0x000fe200078e020b */
[----:B------:R-:W-:Y:S04]  /*5e60*/  BSSY B1, `(.L_x_137) ;  /* 0x0000006000017945 */ /* 0x000fe80003800000 */
[----:B------:R0:W-:Y:S01]  /*5e70*/  @!P2 STG.E.U8 desc[UR50][R6.64+0x61], R43 ;  /* 0x0000612b0600a986 */ /* 0x0001e2000c101132 */
[----:B------:R-:W-:Y:S05]  /*5e80*/  @P6 BRA `(.L_x_138) ;  /* 0x00000000000c6947 */ /* 0x000fea0003800000 */
[----:B------:R-:W5:Y:S02]  /*5e90*/  LDG.E.U8 R112, desc[UR50][R2.64+0x68] ;  /* 0x0000683202707981 */ /* 0x000f64000c1e1100 */
[----:B-----5:R-:W-:-:S05]  /*5ea0*/  PRMT R12, R112, 0x8880, RZ ;  /* 0x00008880700c7816 */ /* 0x020fca00000000ff */
[----:B------:R-:W-:-:S07]  /*5eb0*/  IMAD R11, R12, R23, RZ ;  /* 0x000000170c0b7224 */ /* 0x000fce00078e02ff */
.L_x_138:
[----:B------:R-:W-:Y:S05]  /*5ec0*/  BSYNC B1 ;  /* 0x0000000000017941 */ /* 0x000fea0003800000 */
.L_x_137:
[----:B0-----:R-:W-:Y:S01]  /*5ed0*/  @!P6 IMAD R13, R44, R22, R11 ;  /* 0x000000162c0de224 */ /* 0x001fe200078e020b */
[----:B------:R-:W-:Y:S04]  /*5ee0*/  BSSY B1, `(.L_x_139) ;  /* 0x0000006000017945 */ /* 0x000fe80003800000 */
[----:B------:R0:W-:Y:S01]  /*5ef0*/  @!P6 STG.E.U8 desc[UR50][R4.64+0x68], R13 ;  /* 0x0000680d0400e986 */ /* 0x0001e2000c101132 */
[----:B------:R-:W-:Y:S05]  /*5f00*/  @P5 BRA `(.L_x_140) ;  /* 0x00000000000c5947 */ /* 0x000fea0003800000 */
[----:B------:R-:W5:Y:S02]  /*5f10*/  LDG.E.U8 R112, desc[UR50][R2.64+0x69] ;  /* 0x0000693202707981 */ /* 0x000f64000c1e1100 */
[----:B-----5:R-:W-:-:S05]  /*5f20*/  PRMT R12, R112, 0x8880, RZ ;  /* 0x00008880700c7816 */ /* 0x020fca00000000ff */
[----:B------:R-:W-:-:S07]  /*5f30*/  IMAD R11, R12, R23, RZ ;  /* 0x000000170c0b7224 */ /* 0x000fce00078e02ff */
.L_x_140:
[----:B------:R-:W-:Y:S05]  /*5f40*/  BSYNC B1 ;  /* 0x0000000000017941 */ /* 0x000fea0003800000 */
.L_x_139:
[----:B------:R-:W-:Y:S01]  /*5f50*/  @!P5 IMAD R45, R45, R22, R11 ;  /* 0x000000162d2dd224 */ /* 0x000fe200078e020b */
[----:B------:R-:W-:Y:S04]  /*5f60*/  BSSY B1, `(.L_x_141) ;  /* 0x0000006000017945 */ /* 0x000fe80003800000 */
[----:B------:R0:W-:Y:S01]  /*5f70*/  @!P5 STG.E.U8 desc[UR50][R4.64+0x69], R45 ;  /* 0x0000692d0400d986 */ /* 0x0001e2000c101132 */
[----:B------:R-:W-:Y:S05]  /*5f80*/  @P1 BRA `(.L_x_142) ;  /* 0x00000000000c1947 */ /* 0x000fea0003800000 */
[----:B------:R-:W5:Y:S02]  /*5f90*/  LDG.E.U8 R112, desc[UR50][R8.64+0x68] ;  /* 0x0000683208707981 */ /* 0x000f64000c1e1100 */
[----:B-----5:R-:W-:-:S05]  /*5fa0*/  PRMT R12, R112, 0x8880, RZ ;  /* 0x00008880700c7816 */ /* 0x020fca00000000ff */
[----:B------:R-:W-:-:S07]  /*5fb0*/  IMAD R11, R12, R23, RZ ;  /* 0x000000170c0b7224 */ /* 0x000fce00078e02ff */
.L_x_142:
[----:B------:R-:W-:Y:S05]  /*5fc0*/  BSYNC B1 ;  /* 0x0000000000017941 */ /* 0x000fea0003800000 */
.L_x_141:
[----:B------:R-:W-:Y:S01]  /*5fd0*/  ISETP.LT.OR P0, PT, R0, 0x9, !P0 ;  /* 0x000000090000780c */ /* 0x000fe20004701670 */
[----:B0-----:R-:W-:Y:S01]  /*5fe0*/  @!P1 IMAD R13, R46, R22, R11 ;  /* 0x000000162e0d9224 */ /* 0x001fe200078e020b */
        /* <DEDUP_REMOVED lines=10> */
[----:B0-----:R-:W-:-:S12]  /*6090*/  @P0 BRA `(.L_x_144) ;  /* 0x00000000000c0947 */ /* 0x001fd80003800000 */
[----:B------:R-:W5:Y:S02]  /*60a0*/  LDG.E.U8 R112, desc[UR50][R8.64+0x69] ;  /* 0x0000693208707981 */ /* 0x000f64000c1e1100 */
[----:B-----5:R-:W-:-:S05]  /*60b0*/  PRMT R12, R112, 0x8880, RZ ;  /* 0x00008880700c7816 */ /* 0x020fca00000000ff */
[----:B------:R-:W-:-:S07]  /*60c0*/  IMAD R11, R12, R23, RZ ;  /* 0x000000170c0b7224 */ /* 0x000fce00078e02ff */
.L_x_144:
[----:B------:R-:W-:Y:S05]  /*60d0*/  BSYNC B1 ;  /* 0x0000000000017941 */ /* 0x000fea0003800000 */
.L_x_143:
[----:B------:R-:W-:Y:S01]  /*60e0*/  @!P0 IMAD R47, R47, R22, R11 ;  /* 0x000000162f2f8224 */ /* 0x000fe200078e020b */
[----:B------:R-:W-:Y:S04]  /*60f0*/  BSSY B1, `(.L_x_145) ;  /* 0x0000006000017945 */ /* 0x000fe80003800000 */
[----:B------:R0:W-:Y:S01]  /*6100*/  @!P0 STG.E.U8 desc[UR50][R6.64+0x69], R47 ;  /* 0x0000692f06008986 */ /* 0x0001e2000c101132 */
[----:B------:R-:W-:Y:S05]  /*6110*/  @P5 BRA `(.L_x_146) ;  /* 0x00000000000c5947 */ /* 0x000fea0003800000 */
[----:B------:R-:W5:Y:S02]  /*6120*/  LDG.E.U8 R112, desc[UR50][R2.64+0x70] ;  /* 0x0000703202707981 */ /* 0x000f64000c1e1100 */
[----:B-----5:R-:W-:-:S05]  /*6130*/  PRMT R12, R112, 0x8880, RZ ;  /* 0x00008880700c7816 */ /* 0x020fca00000000ff */
[----:B------:R-:W-:-:S07]  /*6140*/  IMAD R11, R12, R23, RZ ;  /* 0x000000170c0b7224 */ /* 0x000fce00078e02ff */
.L_x_146:
[----:B------:R-:W-:Y:S05]  /*6150*/  BSYNC B1 ;  /* 0x0000000000017941 */ /* 0x000fea0003800000 */
.L_x_145:
[----:B------:R-:W-:Y:S01]  /*6160*/  @!P5 IMAD R13, R48, R22, R11 ;  /* 0x00000016300dd224 */ /* 0x000fe200078e020b */
[----:B------:R-:W-:Y:S04]  /*6170*/  BSSY B1, `(.L_x_147) ;  /* 0x0000006000017945 */ /* 0x000fe80003800000 */
[----:B------:R0:W-:Y:S01]  /*6180*/  @!P5 STG.E.U8 desc[UR50][R4.64+0x70], R13 ;  /* 0x0000700d0400d986 */ /* 0x0001e2000c101132 */
[----:B------:R-:W-:Y:S05]  /*6190*/  @P4 BRA `(.L_x_148) ;  /* 0x00000000000c4947 */ /* 0x000fea0003800000 */
[----:B------:R-:W5:Y:S02]  /*61a0*/  LDG.E.U8 R112, desc[UR50][R2.64+0x71] ;  /* 0x0000713202707981 */ /* 0x000f64000c1e1100 */
[----:B-----5:R-:W-:-:S05]  /*61b0*/  PRMT R12, R112, 0x8880, RZ ;  /* 0x00008880700c7816 */ /* 0x020fca00000000ff */
[----:B------:R-:W-:-:S07]  /*61c0*/  IMAD R11, R12, R23, RZ ;  /* 0x000000170c0b7224 */ /* 0x000fce00078e02ff */
.L_x_148:
[----:B------:R-:W-:Y:S05]  /*61d0*/  BSYNC B1 ;  /* 0x0000000000017941 */ /* 0x000fea0003800000 */
.L_x_147:
[----:B------:R-:W-:Y:S01]  /*61e0*/  @!P4 IMAD R49, R49, R22, R11 ;  /* 0x000000163131c224 */ /* 0x000fe200078e020b */
[----:B------:R-:W-:Y:S04]  /*61f0*/  BSSY B1, `(.L_x_149) ;  /* 0x0000006000017945 */ /* 0x000fe80003800000 */
[----:B------:R0:W-:Y:S01]  /*6200*/  @!P4 STG.E.U8 desc[UR50][R4.64+0x71], R49 ;  /* 0x000071310400c986 */ /* 0x0001e2000c101132 */
[----:B------:R-:W-:Y:S05]  /*6210*/  @P3 BRA `(.L_x_150) ;  /* 0x00000000000c3947 */ /* 0x000fea0003800000 */
[----:B------:R-:W5:Y:S02]  /*6220*/  LDG.E.U8 R112, desc[UR50][R8.64+0x70] ;  /* 0x0000703208707981 */ /* 0x000f64000c1e1100 */
[----:B-----5:R-:W-:-:S05]  /*6230*/  PRMT R12, R112, 0x8880, RZ ;  /* 0x00008880700c7816 */ /* 0x020fca00000000ff */
[----:B------:R-:W-:-:S07]  /*6240*/  IMAD R11, R12, R23, RZ ;  /* 0x000000170c0b7224 */ /* 0x000fce00078e02ff */
.L_x_150:
[----:B------:R-:W-:Y:S05]  /*6250*/  BSYNC B1 ;  /* 0x0000000000017941 */ /* 0x000fea0003800000 */
.L_x_149:
[----:B0-----:R-:W-:Y:S01]  /*6260*/  @!P3 IMAD R13, R50, R22, R11 ;  /* 0x00000016320db224 */ /* 0x001fe200078e020b */
[----:B------:R-:W-:Y:S04]  /*6270*/  BSSY B1, `(.L_x_151) ;  /* 0x0000006000017945 */ /* 0x000fe80003800000 */
[----:B------:R0:W-:Y:S01]  /*6280*/  @!P3 STG.E.U8 desc[UR50][R6.64+0x70], R13 ;  /* 0x0000700d0600b986 */ /* 0x0001e2000c101132 */
[----:B------:R-:W-:Y:S05]  /*6290*/  @P6 BRA `(.L_x_152) ;  /* 0x00000000000c6947 */ /* 0x000fea0003800000 */
[----:B------:R-:W5:Y:S02]  /*62a0*/  LDG.E.U8 R112, desc[UR50][R8.64+0x71] ;  /* 0x0000713208707981 */ /* 0x000f64000c1e1100 */
[----:B-----5:R-:W-:-:S05]  /*62b0*/  PRMT R12, R112, 0x8880, RZ ;  /* 0x00008880700c7816 */ /* 0x020fca00000000ff */
[----:B------:R-:W-:-:S07]  /*62c0*/  IMAD R11, R12, R23, RZ ;  /* 0x000000170c0b7224 */ /* 0x000fce00078e02ff */
.L_x_152:
[----:B------:R-:W-:Y:S05]  /*62d0*/  BSYNC B1 ;  /* 0x0000000000017941 */ /* 0x000fea0003800000 */
.L_x_151:
[----:B------:R-:W-:Y:S01]  /*62e0*/  @!P6 IMAD R51, R51, R22, R11 ;  /* 0x000000163333e224 */ /* 0x000fe200078e020b */
[----:B------:R-:W-:Y:S04]  /*62f0*/  BSSY B1, `(.L_x_153) ;  /* 0x0000006000017945 */ /* 0x000fe80003800000 */
[----:B------:R0:W-:Y:S01]  /*6300*/  @!P6 STG.E.U8 desc[UR50][R6.64+0x71], R51 ;  /* 0x000071330600e986 */ /* 0x0001e2000c101132 */
[----:B------:R-:W-:Y:S05]  /*6310*/  @P2 BRA `(.L_x_154) ;  /* 0x00000000000c2947 */ /* 0x000fea0003800000 */
[----:B------:R-:W5:Y:S02]  /*6320*/  LDG.E.U8 R112, desc[UR50][R2.64+0x78] ;  /* 0x0000783202707981 */ /* 0x000f64000c1e1100 */
[----:B-----5:R-:W-:-:S05]  /*6330*/  PRMT R12, R112, 0x8880, RZ ;  /* 0x00008880700c7816 */ /* 0x020fca00000000ff */
[----:B------:R-:W-:-:S07]  /*6340*/  IMAD R11, R12, R23, RZ ;  /* 0x000000170c0b7224 */ /* 0x000fce00078e02ff */
.L_x_154:
[----:B------:R-:W-:Y:S05]  /*6350*/  BSYNC B1 ;  /* 0x0000000000017941 */ /* 0x000fea0003800000 */
.L_x_153:
[----:B------:R-:W-:Y:S01]  /*6360*/  ISETP.GE.AND P0, PT, R10, 0x7a, PT ;  /* 0x0000007a0a00780c */ /* 0x000fe20003f06270 */
[----:B0-----:R-:W-:Y:S01]  /*6370*/  @!P2 IMAD R13, R52, R22, R11 ;  /* 0x00000016340da224 */ /* 0x001fe200078e020b */
[----:B------:R-:W-:Y:S01]  /*6380*/  ISETP.GE.AND P3, PT, R10, 0x81, PT ;  /* 0x000000810a00780c */ /* 0x000fe20003f66270 */
[----:B------:R-:W-:Y:S01]  /*6390*/  BSSY B1, `(.L_x_155) ;  /* 0x000000d000017945 */ /* 0x000fe20003800000 */
[----:B------:R-:W-:Y:S02]  /*63a0*/  ISETP.LT.OR P6, PT, R0, 0x1, !P0 ;  /* 0x000000010000780c */ /* 0x000fe400047c1670 */
        /* <DEDUP_REMOVED lines=11> */
.L_x_156:
[----:B------:R-:W-:Y:S05]  /*6460*/  BSYNC B1 ;  /* 0x0000000000017941 */ /* 0x000fea0003800000 */
.L_x_155:
[----:B------:R-:W-:Y:S01]  /*6470*/  @!P6 IMAD R53, R53, R22, R11 ;  /* 0x000000163535e224 */ /* 0x000fe200078e020b */
[----:B------:R-:W-:Y:S04]  /*6480*/  BSSY B1, `(.L_x_157) ;  /* 0x0000006000017945 */ /* 0x000fe80003800000 */
[----:B------:R0:W-:Y:S01]  /*6490*/  @!P6 STG.E.U8 desc[UR50][R4.64+0x79], R53 ;  /* 0x000079350400e986 */ /* 0x0001e2000c101132 */
[----:B------:R-:W-:Y:S05]  /*64a0*/  @P1 BRA `(.L_x_158) ;  /* 0x00000000000c1947 */ /* 0x000fea0003800000 */
[----:B------:R-:W5:Y:S02]  /*64b0*/  LDG.E.U8 R112, desc[UR50][R8.64+0x78] ;  /* 0x0000783208707981 */ /* 0x000f64000c1e1100 */
[----:B-----5:R-:W-:-:S05]  /*64c0*/  PRMT R12, R112, 0x8880, RZ ;  /* 0x00008880700c7816 */ /* 0x020fca00000000ff */
[----:B------:R-:W-:-:S07]  /*64d0*/  IMAD R11, R12, R23, RZ ;  /* 0x000000170c0b7224 */ /* 0x000fce00078e02ff */
.L_x_158:
[----:B------:R-:W-:Y:S05]  /*64e0*/  BSYNC B1 ;  /* 0x0000000000017941 */ /* 0x000fea0003800000 */
.L_x_157:
[----:B------:R-:W-:Y:S01]  /*64f0*/  @!P1 IMAD R13, R54, R22, R11 ;  /* 0x00000016360d9224 */ /* 0x000fe200078e020b */
[----:B------:R-:W-:Y:S04]  /*6500*/  BSSY B1, `(.L_x_159) ;  /* 0x0000006000017945 */ /* 0x000fe80003800000 */
[----:B------:R0:W-:Y:S01]  /*6510*/  @!P1 STG.E.U8 desc[UR50][R6.64+0x78], R13 ;  /* 0x0000780d06009986 */ /* 0x0001e2000c101132 */
[----:B------:R-:W-:Y:S05]  /*6520*/  @P0 BRA `(.L_x_160) ;  /* 0x00000000000c0947 */ /* 0x000fea0003800000 */
[----:B------:R-:W5:Y:S02]  /*6530*/  LDG.E.U8 R112, desc[UR50][R8.64+0x79] ;  /* 0x0000793208707981 */ /* 0x000f64000c1e1100 */
[----:B-----5:R-:W-:-:S05]  /*6540*/  PRMT R12, R112, 0x8880, RZ ;  /* 0x00008880700c7816 */ /* 0x020fca00000000ff */
[----:B------:R-:W-:-:S07]  /*6550*/  IMAD R11, R12, R23, RZ ;  /* 0x000000170c0b7224 */ /* 0x000fce00078e02ff */
.L_x_160:
[----:B------:R-:W-:Y:S05]  /*6560*/  BSYNC B1 ;  /* 0x0000000000017941 */ /* 0x000fea0003800000 */
.L_x_159:
[----:B------:R-:W-:Y:S01]  /*6570*/  @!P0 IMAD R55, R55, R22, R11 ;  /* 0x0000001637378224 */ /* 0x000fe200078e020b */
[----:B------:R-:W-:Y:S04]  /*6580*/  BSSY B1, `(.L_x_161) ;  /* 0x0000006000017945 */ /* 0x000fe80003800000 */
[----:B------:R0:W-:Y:S01]  /*6590*/  @!P0 STG.E.U8 desc[UR50][R6.64+0x79], R55 ;  /* 0x0000793706008986 */ /* 0x0001e2000c101132 */
[----:B------:R-:W-:Y:S05]  /*65a0*/  @P5 BRA `(.L_x_162) ;  /* 0x00000000000c5947 */ /* 0x000fea0003800000 */
[----:B------:R-:W5:Y:S02]  /*65b0*/  LDG.E.U8 R112, desc[UR50][R2.64+0x80] ;  /* 0x0000803202707981 */ /* 0x000f64000c1e1100 */
[----:B-----5:R-:W-:-:S05]  /*65c0*/  PRMT R12, R112, 0x8880, RZ ;  /* 0x00008880700c7816 */ /* 0x020fca00000000ff */
[----:B------:R-:W-:-:S07]  /*65d0*/  IMAD R11, R12, R23, RZ ;  /* 0x000000170c0b7224 */ /* 0x000fce00078e02ff */
.L_x_162:
[----:B------:R-:W-:Y:S05]  /*65e0*/  BSYNC B1 ;  /* 0x0000000000017941 */ /* 0x000fea0003800000 */
.L_x_161:
[----:B0-----:R-:W-:Y:S01]  /*65f0*/  @!P5 IMAD R13, R24, R22, R11 ;  /* 0x00000016180dd224 */ /* 0x001fe200078e020b */
[----:B------:R-:W-:Y:S04]  /*6600*/  BSSY B1, `(.L_x_163) ;  /* 0x0000006000017945 */ /* 0x000fe80003800000 */
[----:B------:R0:W-:Y:S01]  /*6610*/  @!P5 STG.E.U8 desc[UR50][R4.64+0x80], R13 ;  /* 0x0000800d0400d986 */ /* 0x0001e2000c101132 */
[----:B------:R-:W-:Y:S05]  /*6620*/  @P4 BRA `(.L_x_164) ;  /* 0x00000000000c4947 */ /* 0x000fea0003800000 */
[----:B------:R-:W5:Y:S02]  /*6630*/  LDG.E.U8 R112, desc[UR50][R2.64+0x81] ;  /* 0x0000813202707981 */ /* 0x000f64000c1e1100 */
[----:B-----5:R-:W-:-:S05]  /*6640*/  PRMT R12, R112, 0x8880, RZ ;  /* 0x00008880700c7816 */ /* 0x020fca00000000ff */
[----:B------:R-:W-:-:S07]  /*6650*/  IMAD R11, R12, R23, RZ ;  /* 0x000000170c0b7224 */ /* 0x000fce00078e02ff */
.L_x_164:
[----:B------:R-:W-:Y:S05]  /*6660*/  BSYNC B1 ;  /* 0x0000000000017941 */ /* 0x000fea0003800000 */
.L_x_163:
[----:B------:R-:W-:Y:S01]  /*6670*/  @!P4 IMAD R25, R25, R22, R11 ;  /* 0x000000161919c224 */ /* 0x000fe200078e020b */
[----:B------:R-:W-:Y:S04]  /*6680*/  BSSY B1, `(.L_x_165) ;  /* 0x0000006000017945 */ /* 0x000fe80003800000 */
[----:B------:R0:W-:Y:S01]  /*6690*/  @!P4 STG.E.U8 desc[UR50][R4.64+0x81], R25 ;  /* 0x000081190400c986 */ /* 0x0001e2000c101132 */
[----:B------:R-:W-:Y:S05]  /*66a0*/  @P3 BRA `(.L_x_166) ;  /* 0x00000000000c3947 */ /* 0x000fea0003800000 */
[----:B------:R-:W5:Y:S02]  /*66b0*/  LDG.E.U8 R112, desc[UR50][R8.64+0x80] ;  /* 0x0000803208707981 */ /* 0x000f64000c1e1100 */
[----:B-----5:R-:W-:-:S05]  /*66c0*/  PRMT R12, R112, 0x8880, RZ ;  /* 0x00008880700c7816 */ /* 0x020fca00000000ff */
[----:B------:R-:W-:-:S07]  /*66d0*/  IMAD R11, R12, R23, RZ ;  /* 0x000000170c0b7224 */ /* 0x000fce00078e02ff */
.L_x_166:
[----:B------:R-:W-:Y:S05]  /*66e0*/  BSYNC B1 ;  /* 0x0000000000017941 */ /* 0x000fea0003800000 */
.L_x_165:
        /* <DEDUP_REMOVED lines=16> */
.L_x_168:
[----:B------:R-:W-:Y:S05]  /*67f0*/  BSYNC B1 ;  /* 0x0000000000017941 */ /* 0x000fea0003800000 */
.L_x_167:
[----:B------:R-:W-:Y:S01]  /*6800*/  @!P2 IMAD R27, R27, R22, R11 ;  /* 0x000000161b1ba224 */ /* 0x000fe200078e020b */
[----:B------:R-:W-:Y:S04]  /*6810*/  BSSY B1, `(.L_x_169) ;  /* 0x0000006000017945 */ /* 0x000fe80003800000 */
[----:B------:R0:W-:Y:S01]  /*6820*/  @!P2 STG.E.U8 desc[UR50][R6.64+0x81], R27 ;  /* 0x0000811b0600a986 */ /* 0x0001e2000c101132 */
[----:B------:R-:W-:Y:S05]  /*6830*/  @P5 BRA `(.L_x_170) ;  /* 0x00000000000c5947 */ /* 0x000fea0003800000 */
[----:B------:R-:W5:Y:S02]  /*6840*/  LDG.E.U8 R112, desc[UR50][R2.64+0x88] ;  /* 0x0000883202707981 */ /* 0x000f64000c1e1100 */
[----:B-----5:R-:W-:-:S05]  /*6850*/  PRMT R12, R112, 0x8880, RZ ;  /* 0x00008880700c7816 */ /* 0x020fca00000000ff */
[----:B------:R-:W-:-:S07]  /*6860*/  IMAD R11, R12, R23, RZ ;  /* 0x000000170c0b7224 */ /* 0x000fce00078e02ff */
.L_x_170:
[----:B------:R-:W-:Y:S05]  /*6870*/  BSYNC B1 ;  /* 0x0000000000017941 */ /* 0x000fea0003800000 */
.L_x_169:
[----:B0-----:R-:W-:Y:S01]  /*6880*/  @!P5 IMAD R13, R28, R22, R11 ;  /* 0x000000161c0dd224 */ /* 0x001fe200078e020b */
[----:B------:R-:W-:Y:S04]  /*6890*/  BSSY B1, `(.L_x_171) ;  /* 0x0000006000017945 */ /* 0x000fe80003800000 */
[----:B------:R0:W-:Y:S01]  /*68a0*/  @!P5 STG.E.U8 desc[UR50][R4.64+0x88], R13 ;  /* 0x0000880d0400d986 */ /* 0x0001e2000c101132 */
[----:B------:R-:W-:Y:S05]  /*68b0*/  @P3 BRA `(.L_x_172) ;  /* 0x00000000000c3947 */ /* 0x000fea0003800000 */
[----:B------:R-:W5:Y:S02]  /*68c0*/  LDG.E.U8 R112, desc[UR50][R2.64+0x89] ;  /* 0x0000893202707981 */ /* 0x000f64000c1e1100 */
[----:B-----5:R-:W-:-:S05]  /*68d0*/  PRMT R12, R112, 0x8880, RZ ;  /* 0x00008880700c7816 */ /* 0x020fca00000000ff */
[----:B------:R-:W-:-:S07]  /*68e0*/  IMAD R11, R12, R23, RZ ;  /* 0x000000170c0b7224 */ /* 0x000fce00078e02ff */
.L_x_172:
[----:B------:R-:W-:Y:S05]  /*68f0*/  BSYNC B1 ;  /* 0x0000000000017941 */ /* 0x000fea0003800000 */
.L_x_171:
[----:B------:R-:W-:Y:S01]  /*6900*/  @!P3 IMAD R29, R29, R22, R11 ;  /* 0x000000161d1db224 */ /* 0x000fe200078e020b */
[----:B------:R-:W-:Y:S04]  /*6910*/  BSSY B1, `(.L_x_173) ;  /* 0x0000006000017945 */ /* 0x000fe80003800000 */
[----:B------:R0:W-:Y:S01]  /*6920*/  @!P3 STG.E.U8 desc[UR50][R4.64+0x89], R29 ;  /* 0x0000891d0400b986 */ /* 0x0001e2000c101132 */
[----:B------:R-:W-:Y:S05]  /*6930*/  @P4 BRA `(.L_x_174) ;  /* 0x00000000000c4947 */ /* 0x000fea0003800000 */
[----:B------:R-:W5:Y:S02]  /*6940*/  LDG.E.U8 R112, desc[UR50][R8.64+0x88] ;  /* 0x0000883208707981 */ /* 0x000f64000c1e1100 */
[----:B-----5:R-:W-:-:S05]  /*6950*/  PRMT R12, R112, 0x8880, RZ ;  /* 0x00008880700c7816 */ /* 0x020fca00000000ff */
[----:B------:R-:W-:-:S07]  /*6960*/  IMAD R11, R12, R23, RZ ;  /* 0x000000170c0b7224 */ /* 0x000fce00078e02ff */
.L_x_174:
[----:B------:R-:W-:Y:S05]  /*6970*/  BSYNC B1 ;  /* 0x0000000000017941 */ /* 0x000fea0003800000 */
.L_x_173:
[----:B0-----:R-:W-:Y:S01]  /*6980*/  @!P4 IMAD R13, R30, R22, R11 ;  /* 0x000000161e0dc224 */ /* 0x001fe200078e020b */
[----:B------:R-:W-:Y:S04]  /*6990*/  BSSY B1, `(.L_x_175) ;  /* 0x0000006000017945 */ /* 0x000fe80003800000 */
[----:B------:R0:W-:Y:S01]  /*69a0*/  @!P4 STG.E.U8 desc[UR50][R6.64+0x88], R13 ;  /* 0x0000880d0600c986 */ /* 0x0001e2000c101132 */
[----:B------:R-:W-:Y:S05]  /*69b0*/  @P1 BRA `(.L_x_176) ;  /* 0x00000000000c1947 */ /* 0x000fea0003800000 */
[----:B------:R-:W5:Y:S02]  /*69c0*/  LDG.E.U8 R112, desc[UR50][R8.64+0x89] ;  /* 0x0000893208707981 */ /* 0x000f64000c1e1100 */
[----:B-----5:R-:W-:-:S05]  /*69d0*/  PRMT R12, R112, 0x8880, RZ ;  /* 0x00008880700c7816 */ /* 0x020fca00000000ff */
[----:B------:R-:W-:-:S07]  /*69e0*/  IMAD R11, R12, R23, RZ ;  /* 0x000000170c0b7224 */ /* 0x000fce00078e02ff */
.L_x_176:
[----:B------:R-:W-:Y:S05]  /*69f0*/  BSYNC B1 ;  /* 0x0000000000017941 */ /* 0x000fea0003800000 */
.L_x_175:
[----:B------:R-:W-:Y:S01]  /*6a00*/  @!P1 IMAD R31, R31, R22, R11 ;  /* 0x000000161f1f9224 */ /* 0x000fe200078e020b */
[----:B------:R-:W-:Y:S04]  /*6a10*/  BSSY B1, `(.L_x_177) ;  /* 0x0000006000017945 */ /* 0x000fe80003800000 */
[----:B------:R0:W-:Y:S01]  /*6a20*/  @!P1 STG.E.U8 desc[UR50][R6.64+0x89], R31 ;  /* 0x0000891f06009986 */ /* 0x0001e2000c101132 */
[----:B------:R-:W-:Y:S05]  /*6a30*/  @P6 BRA `(.L_x_178) ;  /* 0x00000000000c6947 */ /* 0x000fea0003800000 */
[----:B------:R-:W5:Y:S02]  /*6a40*/  LDG.E.U8 R112, desc[UR50][R2.64+0x90] ;  /* 0x0000903202707981 */ /* 0x000f64000c1e1100 */
[----:B-----5:R-:W-:-:S05]  /*6a50*/  PRMT R12, R112, 0x8880, RZ ;  /* 0x00008880700c7816 */ /* 0x020fca00000000ff */
[----:B------:R-:W-:-:S07]  /*6a60*/  IMAD R11, R12, R23, RZ ;  /* 0x000000170c0b7224 */ /* 0x000fce00078e02ff */
.L_x_178:
[----:B------:R-:W-:Y:S05]  /*6a70*/  BSYNC B1 ;  /* 0x0000000000017941 */ /* 0x000fea0003800000 */
.L_x_177:
        /* <DEDUP_REMOVED lines=16> */
.L_x_180:
[----:B------:R-:W-:Y:S05]  /*6b80*/  BSYNC B1 ;  /* 0x0000000000017941 */ /* 0x000fea0003800000 */
.L_x_179:
[----:B------:R-:W-:Y:S01]  /*6b90*/  @!P4 IMAD R33, R33, R22, R11 ;  /* 0x000000162121c224 */ /* 0x000fe200078e020b */
[----:B------:R-:W-:Y:S04]  /*6ba0*/  BSSY B1, `(.L_x_181) ;  /* 0x0000006000017945 */ /* 0x000fe80003800000 */
[----:B------:R0:W-:Y:S01]  /*6bb0*/  @!P4 STG.E.U8 desc[UR50][R4.64+0x91], R33 ;  /* 0x000091210400c986 */ /* 0x0001e2000c101132 */
[----:B------:R-:W-:Y:S05]  /*6bc0*/  @P0 BRA `(.L_x_182) ;  /* 0x00000000000c0947 */ /* 0x000fea0003800000 */
[----:B------:R-:W5:Y:S02]  /*6bd0*/  LDG.E.U8 R112, desc[UR50][R8.64+0x90] ;  /* 0x0000903208707981 */ /* 0x000f64000c1e1100 */
[----:B-----5:R-:W-:-:S05]  /*6be0*/  PRMT R10, R112, 0x8880, RZ ;  /* 0x00008880700a7816 */ /* 0x020fca00000000ff */
[----:B------:R-:W-:-:S07]  /*6bf0*/  IMAD R11, R10, R23, RZ ;  /* 0x000000170a0b7224 */ /* 0x000fce00078e02ff */
.L_x_182:
[----:B------:R-:W-:Y:S05]  /*6c00*/  BSYNC B1 ;  /* 0x0000000000017941 */ /* 0x000fea0003800000 */
.L_x_181:
[----:B0-----:R-:W-:Y:S01]  /*6c10*/  @!P0 IMAD R13, R34, R22, R11 ;  /* 0x00000016220d8224 */ /* 0x001fe200078e020b */
[----:B------:R-:W-:Y:S04]  /*6c20*/  BSSY B1, `(.L_x_183) ;  /* 0x0000006000017945 */ /* 0x000fe80003800000 */
[----:B------:R0:W-:Y:S01]  /*6c30*/  @!P0 STG.E.U8 desc[UR50][R6.64+0x90], R13 ;  /* 0x0000900d06008986 */ /* 0x0001e2000c101132 */
[----:B------:R-:W-:Y:S05]  /*6c40*/  @P3 BRA `(.L_x_184) ;  /* 0x00000000000c3947 */ /* 0x000fea0003800000 */
[----:B------:R-:W5:Y:S02]  /*6c50*/  LDG.E.U8 R112, desc[UR50][R8.64+0x91] ;  /* 0x0000913208707981 */ /* 0x000f64000c1e1100 */
[----:B-----5:R-:W-:-:S05]  /*6c60*/  PRMT R10, R112, 0x8880, RZ ;  /* 0x00008880700a7816 */ /* 0x020fca00000000ff */
[----:B------:R-:W-:-:S07]  /*6c70*/  IMAD R11, R10, R23, RZ ;  /* 0x000000170a0b7224 */ /* 0x000fce00078e02ff */
.L_x_184:
[----:B------:R-:W-:Y:S05]  /*6c80*/  BSYNC B1 ;  /* 0x0000000000017941 */ /* 0x000fea0003800000 */
.L_x_183:
[----:B------:R-:W-:Y:S01]  /*6c90*/  @!P3 IMAD R35, R35, R22, R11 ;  /* 0x000000162323b224 */ /* 0x000fe200078e020b */
[----:B------:R-:W-:Y:S04]  /*6ca0*/  BSSY B1, `(.L_x_185) ;  /* 0x0000006000017945 */ /* 0x000fe80003800000 */
[----:B------:R0:W-:Y:S01]  /*6cb0*/  @!P3 STG.E.U8 desc[UR50][R6.64+0x91], R35 ;  /* 0x000091230600b986 */ /* 0x0001e2000c101132 */
[----:B------:R-:W-:Y:S05]  /*6cc0*/  @P6 BRA `(.L_x_186) ;  /* 0x00000000000c6947 */ /* 0x000fea0003800000 */
[----:B------:R-:W5:Y:S02]  /*6cd0*/  LDG.E.U8 R112, desc[UR50][R2.64+0x98] ;  /* 0x0000983202707981 */ /* 0x000f64000c1e1100 */
[----:B-----5:R-:W-:-:S05]  /*6ce0*/  PRMT R10, R112, 0x8880, RZ ;  /* 0x00008880700a7816 */ /* 0x020fca00000000ff */
[----:B------:R-:W-:-:S07]  /*6cf0*/  IMAD R11, R10, R23, RZ ;  /* 0x000000170a0b7224 */ /* 0x000fce00078e02ff */
.L_x_186:
[----:B------:R-:W-:Y:S05]  /*6d00*/  BSYNC B1 ;  /* 0x0000000000017941 */ /* 0x000fea0003800000 */
.L_x_185:
[----:B0-----:R-:W-:Y:S01]  /*6d10*/  @!P6 IMAD R13, R36, R22, R11 ;  /* 0x00000016240de224 */ /* 0x001fe200078e020b */
[----:B------:R-:W-:Y:S04]  /*6d20*/  BSSY B1, `(.L_x_187) ;  /* 0x0000006000017945 */ /* 0x000fe80003800000 */
[----:B------:R0:W-:Y:S01]  /*6d30*/  @!P6 STG.E.U8 desc[UR50][R4.64+0x98], R13 ;  /* 0x0000980d0400e986 */ /* 0x0001e2000c101132 */
[----:B------:R-:W-:Y:S05]  /*6d40*/  @P5 BRA `(.L_x_188) ;  /* 0x00000000000c5947 */ /* 0x000fea0003800000 */
[----:B------:R-:W5:Y:S02]  /*6d50*/  LDG.E.U8 R112, desc[UR50][R2.64+0x99] ;  /* 0x0000993202707981 */ /* 0x000f64000c1e1100 */
[----:B-----5:R-:W-:-:S05]  /*6d60*/  PRMT R10, R112, 0x8880, RZ ;  /* 0x00008880700a7816 */ /* 0x020fca00000000ff */
[----:B------:R-:W-:-:S07]  /*6d70*/  IMAD R11, R10, R23, RZ ;  /* 0x000000170a0b7224 */ /* 0x000fce00078e02ff */
.L_x_188:
[----:B------:R-:W-:Y:S05]  /*6d80*/  BSYNC B1 ;  /* 0x0000000000017941 */ /* 0x000fea0003800000 */
.L_x_187:
[----:B------:R-:W-:Y:S01]  /*6d90*/  @!P5 IMAD R37, R37, R22, R11 ;  /* 0x000000162525d224 */ /* 0x000fe200078e020b */
[----:B------:R-:W-:Y:S04]  /*6da0*/  BSSY B1, `(.L_x_189) ;  /* 0x0000006000017945 */ /* 0x000fe80003800000 */
[----:B------:R0:W-:Y:S01]  /*6db0*/  @!P5 STG.E.U8 desc[UR50][R4.64+0x99], R37 ;  /* 0x000099250400d986 */ /* 0x0001e2000c101132 */
[----:B------:R-:W-:Y:S05]  /*6dc0*/  @P2 BRA `(.L_x_190) ;  /* 0x00000000000c2947 */ /* 0x000fea0003800000 */
[----:B------:R-:W5:Y:S02]  /*6dd0*/  LDG.E.U8 R112, desc[UR50][R8.64+0x98] ;  /* 0x0000983208707981 */ /* 0x000f64000c1e1100 */
[----:B-----5:R-:W-:-:S05]  /*6de0*/  PRMT R2, R112, 0x8880, RZ ;  /* 0x0000888070027816 */ /* 0x020fca00000000ff */
[----:B------:R-:W-:-:S07]  /*6df0*/  IMAD R11, R2, R23, RZ ;  /* 0x00000017020b7224 */ /* 0x000fce00078e02ff */
.L_x_190:
[----:B------:R-:W-:Y:S05]  /*6e00*/  BSYNC B1 ;  /* 0x0000000000017941 */ /* 0x000fea0003800000 */
.L_x_189:
[----:B------:R-:W-:Y:S01]  /*6e10*/  @!P2 IMAD R3, R38, R22, R11 ;  /* 0x000000162603a224 */ /* 0x000fe200078e020b */
[----:B------:R-:W-:Y:S01]  /*6e20*/  ISETP.LT.OR P1, PT, R0, 0x9, !P1 ;  /* 0x000000090000780c */ /* 0x000fe20004f21670 */
[----:B------:R-:W-:Y:S03]  /*6e30*/  BSSY B1, `(.L_x_191) ;  /* 0x0000006000017945 */ /* 0x000fe60003800000 */
[----:B------:R0:W-:Y:S09]  /*6e40*/  @!P2 STG.E.U8 desc[UR50][R6.64+0x98], R3 ;  /* 0x000098030600a986 */ /* 0x0001f2000c101132 */
[----:B------:R-:W-:Y:S05]  /*6e50*/  @P1 BRA `(.L_x_192) ;  /* 0x00000000000c1947 */ /* 0x000fea0003800000 */
[----:B------:R-:W5:Y:S02]  /*6e60*/  LDG.E.U8 R112, desc[UR50][R8.64+0x99] ;  /* 0x0000993208707981 */ /* 0x000f64000c1e1100 */
[----:B-----5:R-:W-:-:S05]  /*6e70*/  PRMT R0, R112, 0x8880, RZ ;  /* 0x0000888070007816 */ /* 0x020fca00000000ff */
[----:B------:R-:W-:-:S07]  /*6e80*/  IMAD R11, R0, R23, RZ ;  /* 0x00000017000b7224 */ /* 0x000fce00078e02ff */
.L_x_192:
[----:B------:R-:W-:Y:S05]  /*6e90*/  BSYNC B1 ;  /* 0x0000000000017941 */ /* 0x000fea0003800000 */
.L_x_191:
[----:B------:R-:W-:Y:S01]  /*6ea0*/  IMAD R11, R39, R22, R11 ;  /* 0x00000016270b7224 */ /* 0x000fe200078e020b */
[----:B------:R-:W-:Y:S06]  /*6eb0*/  @P1 BRA `(.L_x_193) ;  /* 0x0000001000681947 */ /* 0x000fec0003800000 */
[----:B------:R0:W-:Y:S01]  /*6ec0*/  STG.E.U8 desc[UR50][R6.64+0x99], R11 ;  /* 0x0000990b06007986 */ /* 0x0001e2000c101132 */
[----:B------:R-:W-:Y:S05]  /*6ed0*/  BRA `(.L_x_193) ;  /* 0x0000001000607947 */ /* 0x000fea0003800000 */
.L_x_32:
[C---:B------:R-:W-:Y:S02]  /*6ee0*/  ISETP.GE.AND P1, PT, R10.reuse, 0x1, PT ;  /* 0x000000010a00780c */ /* 0x040fe40003f26270 */
[----:B------:R-:W-:Y:S02]  /*6ef0*/  ISETP.GE.AND P4, PT, R10, 0x2, PT ;  /* 0x000000020a00780c */ /* 0x000fe40003f86270 */
[C---:B------:R-:W-:Y:S02]  /*6f00*/  ISETP.LT.OR P3, PT, R0.reuse, 0x1, !P1 ;  /* 0x000000010000780c */ /* 0x040fe40004f61670 */
[C---:B------:R-:W-:Y:S02]  /*6f10*/  ISETP.LT.OR P6, PT, R0.reuse, 0x1, !P4 ;  /* 0x000000010000780c */ /* 0x040fe400067c1670 */
[C---:B------:R-:W-:Y:S02]  /*6f20*/  ISETP.LT.OR P4, PT, R0.reuse, 0x9, !P4 ;  /* 0x000000090000780c */ /* 0x040fe40006781670 */
[----:B------:R-:W-:-:S02]  /*6f30*/  ISETP.LT.OR P1, PT, R0, 0x9, !P1 ;  /* 0x000000090000780c */ /* 0x000fc40004f21670 */
[----:B------:R-:W-:-:S04]  /*6f40*/  ISETP.GE.AND P2, PT, R10, 0x9, PT ;  /* 0x000000090a00780c */ /* 0x000fc80003f46270 */
[----:B------:R-:W-:Y:S01]  /*6f50*/  ISETP.LT.OR P0, PT, R0, 0x1, !P2 ;  /* 0x000000010000780c */ /* 0x000fe20005701670 */
[-C--:B------:R-:W-:Y:S01]  /*6f60*/  @!P3 IMAD R3, R88, R22.reuse, RZ ;  /* 0x000000165803b224 */ /* 0x080fe200078e02ff */
[----:B------:R-:W-:Y:S01]  /*6f70*/  ISETP.LT.OR P2, PT, R0, 0x9, !P2 ;  /* 0x000000090000780c */ /* 0x000fe20005741670 */
[-C--:B------:R-:W-:Y:S02]  /*6f80*/  @!P6 IMAD R89, R89, R22.reuse, RZ ;  /* 0x000000165959e224 */ /* 0x080fe400078e02ff */
[-C--:B------:R-:W-:Y:S01]  /*6f90*/  @!P4 IMAD R91, R91, R22.reuse, RZ ;  /* 0x000000165b5bc224 */ /* 0x080fe200078e02ff */
[----:B------:R0:W-:Y:S01]  /*6fa0*/  @!P3 STG.E.U8 desc[UR50][R4.64], R3 ;  /* 0x000000030400b986 */ /* 0x0001e2000c101132 */
[----:B------:R-:W-:Y:S01]  /*6fb0*/  ISETP.GE.AND P3, PT, R10, 0xa, PT ;  /* 0x0000000a0a00780c */ /* 0x000fe20003f66270 */
[----:B------:R-:W-:Y:S02]  /*6fc0*/  @!P1 IMAD R9, R90, R22, RZ ;  /* 0x000000165a099224 */ /* 0x000fe400078e02ff */
[----:B------:R-:W-:Y:S01]  /*6fd0*/  @!P6 STG.E.U8 desc[UR50][R4.64+0x1], R89 ;  /* 0x000001590400e986 */ /* 0x000fe2000c101132 */
[----:B------:R-:W-:-:S02]  /*6fe0*/  ISETP.LT.OR P5, PT, R0, 0x1, !P3 ;  /* 0x000000010000780c */ /* 0x000fc40005fa1670 */
[-C--:B------:R-:W-:Y:S01]  /*6ff0*/  @!P0 IMAD R11, R92, R22.reuse, RZ ;  /* 0x000000165c0b8224 */ /* 0x080fe200078e02ff */
[----:B------:R-:W-:Y:S01]  /*7000*/  @!P4 STG.E.U8 desc[UR50][R6.64+0x1], R91 ;  /* 0x0000015b0600c986 */ /* 0x000fe2000c101132 */
[----:B------:R-:W-:Y:S02]  /*7010*/  ISETP.GE.AND P4, PT, R10, 0x12, PT ;  /* 0x000000120a00780c */ /* 0x000fe40003f86270 */
[----:B------:R-:W-:Y:S01]  /*7020*/  ISETP.LT.OR P3, PT, R0, 0x9, !P3 ;  /* 0x000000090000780c */ /* 0x000fe20005f61670 */
[----:B------:R1:W-:Y:S01]  /*7030*/  @!P1 STG.E.U8 desc[UR50][R6.64], R9 ;  /* 0x0000000906009986 */ /* 0x0003e2000c101132 */
[----:B------:R-:W-:Y:S01]  /*7040*/  ISETP.GE.AND P1, PT, R10, 0x11, PT ;  /* 0x000000110a00780c */ /* 0x000fe20003f26270 */
[-C--:B0-----:R-:W-:Y:S01]  /*7050*/  @!P2 IMAD R3, R94, R22.reuse, RZ ;  /* 0x000000165e03a224 */ /* 0x081fe200078e02ff */
[C---:B------:R-:W-:Y:S01]  /*7060*/  ISETP.LT.OR P6, PT, R0.reuse, 0x1, !P4 ;  /* 0x000000010000780c */ /* 0x040fe200067c1670 */
[----:B------:R-:W-:Y:S01]  /*7070*/  @!P0 STG.E.U8 desc[UR50][R4.64+0x8], R11 ;  /* 0x0000080b04008986 */ /* 0x000fe2000c101132 */
[C---:B------:R-:W-:Y:S01]  /*7080*/  ISETP.LT.OR P0, PT, R0.reuse, 0x1, !P1 ;  /* 0x000000010000780c */ /* 0x040fe20004f01670 */
[----:B------:R-:W-:Y:S01]  /*7090*/  @!P5 IMAD R93, R93, R22, RZ ;  /* 0x000000165d5dd224 */ /* 0x000fe200078e02ff */
[----:B------:R-:W-:-:S02]  /*70a0*/  ISETP.LT.OR P1, PT, R0, 0x9, !P1 ;  /* 0x000000090000780c */ /* 0x000fc40004f21670 */
[----:B------:R-:W-:Y:S02]  /*70b0*/  ISETP.LT.OR P4, PT, R0, 0x9, !P4 ;  /* 0x000000090000780c */ /* 0x000fe40006781670 */
[----:B------:R-:W-:Y:S01]  /*70c0*/  @!P5 STG.E.U8 desc[UR50][R4.64+0x9], R93 ;  /* 0x0000095d0400d986 */ /* 0x000fe2000c101132 */
[----:B------:R-:W-:-:S03]  /*70d0*/  @!P3 IMAD R95, R95, R22, RZ ;  /* 0x000000165f5fb224 */ /* 0x000fc600078e02ff */
[----:B------:R0:W-:Y:S01]  /*70e0*/  @!P2 STG.E.U8 desc[UR50][R6.64+0x8], R3 ;  /* 0x000008030600a986 */ /* 0x0001e2000c101132 */
[----:B------:R-:W-:Y:S01]  /*70f0*/  ISETP.GE.AND P2, PT, R10, 0x19, PT ;  /* 0x000000190a00780c */ /* 0x000fe20003f46270 */
[-C--:B------:R-:W-:Y:S02]  /*7100*/  @!P6 IMAD R97, R97, R22.reuse, RZ ;  /* 0x000000166161e224 */ /* 0x080fe400078e02ff */
[-C--:B-1----:R-:W-:Y:S01]  /*7110*/  @!P0 IMAD R9, R96, R22.reuse, RZ ;  /* 0x0000001660098224 */ /* 0x082fe200078e02ff */
[----:B------:R-:W-:Y:S01]  /*7120*/  ISETP.LT.OR P5, PT, R0, 0x1, !P2 ;  /* 0x000000010000780c */ /* 0x000fe200057a1670 */
[----:B------:R-:W-:Y:S01]  /*7130*/  @!P3 STG.E.U8 desc[UR50][R6.64+0x9], R95 ;  /* 0x0000095f0600b986 */ /* 0x000fe2000c101132 */
[----:B------:R-:W-:Y:S01]  /*7140*/  ISETP.GE.AND P3, PT, R10, 0x1a, PT ;  /* 0x0000001a0a00780c */ /* 0x000fe20003f66270 */
[-C--:B------:R-:W-:Y:S01]  /*7150*/  @!P4 IMAD R99, R99, R22.reuse, RZ ;  /* 0x000000166363c224 */ /* 0x080fe200078e02ff */
[C---:B------:R-:W-:Y:S01]  /*7160*/  ISETP.LT.OR P2, PT, R0.reuse, 0x9, !P2 ;  /* 0x000000090000780c */ /* 0x040fe20005741670 */
[----:B------:R-:W-:Y:S01]  /*7170*/  @!P6 STG.E.U8 desc[UR50][R4.64+0x11], R97 ;  /* 0x000011610400e986 */ /* 0x000fe2000c101132 */
[----:B------:R-:W-:Y:S01]  /*7180*/  ISETP.LT.OR P6, PT, R0, 0x1, !P3 ;  /* 0x000000010000780c */ /* 0x000fe20005fc1670 */
[----:B0-----:R-:W-:Y:S01]  /*7190*/  @!P1 IMAD R3, R98, R22, RZ ;  /* 0x0000001662039224 */ /* 0x001fe200078e02ff */
[----:B------:R-:W-:Y:S01]  /*71a0*/  ISETP.LT.OR P3, PT, R0, 0x9, !P3 ;  /* 0x000000090000780c */ /* 0x000fe20005f61670 */
[----:B------:R0:W-:Y:S01]  /*71b0*/  @!P0 STG.E.U8 desc[UR50][R4.64+0x10], R9 ;  /* 0x0000100904008986 */ /* 0x0001e2000c101132 */
[----:B------:R-:W-:-:S03]  /*71c0*/  ISETP.GE.AND P0, PT, R10, 0x21, PT ;  /* 0x000000210a00780c */ /* 0x000fc60003f06270 */
[----:B------:R-:W-:Y:S01]  /*71d0*/  @!P5 IMAD R11, R100, R22, RZ ;  /* 0x00000016640bd224 */ /* 0x000fe200078e02ff */
[----:B------:R1:W-:Y:S01]  /*71e0*/  @!P1 STG.E.U8 desc[UR50][R6.64+0x10], R3 ;  /* 0x0000100306009986 */ /* 0x0003e2000c101132 */
[----:B------:R-:W-:-:S03]  /*71f0*/  ISETP.GE.AND P1, PT, R10, 0x22, PT ;  /* 0x000000220a00780c */ /* 0x000fc60003f26270 */
[----:B------:R-:W-:Y:S01]  /*7200*/  @!P4 STG.E.U8 desc[UR50][R6.64+0x11], R99 ;  /* 0x000011630600c986 */ /* 0x000fe2000c101132 */
[C---:B------:R-:W-:Y:S01]  /*7210*/  ISETP.LT.OR P4, PT, R0.reuse, 0x1, !P0 ;  /* 0x000000010000780c */ /* 0x040fe20004781670 */
[-C--:B------:R-:W-:Y:S01]  /*7220*/  @!P6 IMAD R101, R101, R22.reuse, RZ ;  /* 0x000000166565e224 */ /* 0x080fe200078e02ff */
[C---:B------:R-:W-:Y:S01]  /*7230*/  ISETP.LT.OR P0, PT, R0.reuse, 0x9, !P0 ;  /* 0x000000090000780c */ /* 0x040fe20004701670 */
[----:B------:R2:W-:Y:S01]  /*7240*/  @!P5 STG.E.U8 desc[UR50][R4.64+0x18], R11 ;  /* 0x0000180b0400d986 */ /* 0x0005e2000c101132 */
[----:B------:R-:W-:Y:S01]  /*7250*/  ISETP.LT.OR P5, PT, R0, 0x1, !P1 ;  /* 0x000000010000780c */ /* 0x000fe20004fa1670 */
[-C--:B0-----:R-:W-:Y:S01]  /*7260*/  @!P2 IMAD R9, R102, R22.reuse, RZ ;  /* 0x000000166609a224 */ /* 0x081fe200078e02ff */
[----:B------:R-:W-:Y:S01]  /*7270*/  ISETP.LT.OR P1, PT, R0, 0x9, !P1 ;  /* 0x000000090000780c */ /* 0x000fe20004f21670 */
[-C--:B------:R-:W-:Y:S01]  /*7280*/  @!P3 IMAD R103, R103, R22.reuse, RZ ;  /* 0x000000166767b224 */ /* 0x080fe200078e02ff */
[----:B------:R-:W-:Y:S04]  /*7290*/  @!P6 STG.E.U8 desc[UR50][R4.64+0x19], R101 ;  /* 0x000019650400e986 */ /* 0x000fe8000c101132 */
[----:B------:R0:W-:Y:S01]  /*72a0*/  @!P2 STG.E.U8 desc[UR50][R6.64+0x18], R9 ;  /* 0x000018090600a986 */ /* 0x0001e2000c101132 */
[-C--:B-1----:R-:W-:Y:S01]  /*72b0*/  @!P4 IMAD R3, R72, R22.reuse, RZ ;  /* 0x000000164803c224 */ /* 0x082fe200078e02ff */
[----:B------:R-:W-:Y:S01]  /*72c0*/  ISETP.GE.AND P2, PT, R10, 0x29, PT ;  /* 0x000000290a00780c */ /* 0x000fe20003f46270 */
[-C--:B--2---:R-:W-:Y:S01]  /*72d0*/  @!P0 IMAD R11, R74, R22.reuse, RZ ;  /* 0x000000164a0b8224 */ /* 0x084fe200078e02ff */
[----:B------:R-:W-:Y:S01]  /*72e0*/  @!P3 STG.E.U8 desc[UR50][R6.64+0x19], R103 ;  /* 0x000019670600b986 */ /* 0x000fe2000c101132 */
[----:B------:R-:W-:Y:S01]  /*72f0*/  ISETP.GE.AND P3, PT, R10, 0x2a, PT ;  /* 0x0000002a0a00780c */ /* 0x000fe20003f66270 */
[-C--:B------:R-:W-:Y:S01]  /*7300*/  @!P5 IMAD R73, R73, R22.reuse, RZ ;  /* 0x000000164949d224 */ /* 0x080fe200078e02ff */
[C---:B------:R-:W-:Y:S01]  /*7310*/  ISETP.LT.OR P6, PT, R0.reuse, 0x1, !P2 ;  /* 0x000000010000780c */ /* 0x040fe200057c1670 */
[----:B------:R1:W-:Y:S01]  /*7320*/  @!P4 STG.E.U8 desc[UR50][R4.64+0x20], R3 ;  /* 0x000020030400c986 */ /* 0x0003e2000c101132 */
[C---:B------:R-:W-:Y:S01]  /*7330*/  ISETP.LT.OR P4, PT, R0.reuse, 0x1, !P3 ;  /* 0x000000010000780c */ /* 0x040fe20005f81670 */
[----:B------:R-:W-:Y:S01]  /*7340*/  @!P1 IMAD R75, R75, R22, RZ ;  /* 0x000000164b4b9224 */ /* 0x000fe200078e02ff */
[C---:B------:R-:W-:Y:S01]  /*7350*/  ISETP.LT.OR P2, PT, R0.reuse, 0x9, !P2 ;  /* 0x000000090000780c */ /* 0x040fe20005741670 */
[----:B------:R-:W-:Y:S01]  /*7360*/  @!P5 STG.E.U8 desc[UR50][R4.64+0x21], R73 ;  /* 0x000021490400d986 */ /* 0x000fe2000c101132 */
[----:B------:R-:W-:-:S02]  /*7370*/  ISETP.LT.OR P3, PT, R0, 0x9, !P3 ;  /* 0x000000090000780c */ /* 0x000fc40005f61670 */
[C---:B------:R-:W-:Y:S01]  /*7380*/  ISETP.GE.AND P5, PT, R10.reuse, 0x32, PT ;  /* 0x000000320a00780c */ /* 0x040fe20003fa6270 */
[----:B------:R2:W-:Y:S01]  /*7390*/  @!P0 STG.E.U8 desc[UR50][R6.64+0x20], R11 ;  /* 0x0000200b06008986 */ /* 0x0005e2000c101132 */
[----:B------:R-:W-:-:S03]  /*73a0*/  ISETP.GE.AND P0, PT, R10, 0x31, PT ;  /* 0x000000310a00780c */ /* 0x000fc60003f06270 */
[----:B------:R-:W-:Y:S01]  /*73b0*/  @!P1 STG.E.U8 desc[UR50][R6.64+0x21], R75 ;  /* 0x0000214b06009986 */ /* 0x000fe2000c101132 */
[----:B------:R-:W-:Y:S01]  /*73c0*/  ISETP.LT.OR P1, PT, R0, 0x1, !P0 ;  /* 0x000000010000780c */ /* 0x000fe20004721670 */
[-C--:B0-----:R-:W-:Y:S01]  /*73d0*/  @!P6 IMAD R9, R76, R22.reuse, RZ ;  /* 0x000000164c09e224 */ /* 0x081fe200078e02ff */
[----:B------:R-:W-:Y:S01]  /*73e0*/  ISETP.LT.OR P0, PT, R0, 0x9, !P0 ;  /* 0x000000090000780c */ /* 0x000fe20004701670 */
[-C--:B------:R-:W-:Y:S02]  /*73f0*/  @!P4 IMAD R77, R77, R22.reuse, RZ ;  /* 0x000000164d4dc224 */ /* 0x080fe400078e02ff */
[-C--:B-1----:R-:W-:Y:S01]  /*7400*/  @!P2 IMAD R3, R78, R22.reuse, RZ ;  /* 0x000000164e03a224 */ /* 0x082fe200078e02ff */
[----:B------:R0:W-:Y:S01]  /*7410*/  @!P6 STG.E.U8 desc[UR50][R4.64+0x28], R9 ;  /* 0x000028090400e986 */ /* 0x0001e2000c101132 */
[----:B------:R-:W-:Y:S01]  /*7420*/  @!P3 IMAD R79, R79, R22, RZ ;  /* 0x000000164f4fb224 */ /* 0x000fe200078e02ff */
[----:B------:R-:W-:Y:S02]  /*7430*/  ISETP.LT.OR P6, PT, R0, 0x1, !P5 ;  /* 0x000000010000780c */ /* 0x000fe40006fc1670 */
[----:B------:R-:W-:Y:S01]  /*7440*/  @!P4 STG.E.U8 desc[UR50][R4.64+0x29], R77 ;  /* 0x0000294d0400c986 */ /* 0x000fe2000c101132 */
[----:B------:R-:W-:-:S03]  /*7450*/  ISETP.GE.AND P4, PT, R10, 0x39, PT ;  /* 0x000000390a00780c */ /* 0x000fc60003f86270 */
[----:B------:R1:W-:Y:S01]  /*7460*/  @!P2 STG.E.U8 desc[UR50][R6.64+0x28], R3 ;  /* 0x000028030600a986 */ /* 0x0003e2000c101132 */
[----:B------:R-:W-:Y:S01]  /*7470*/  ISETP.LT.OR P2, PT, R0, 0x9, !P5 ;  /* 0x000000090000780c */ /* 0x000fe20006f41670 */
[-C--:B--2---:R-:W-:Y:S01]  /*7480*/  @!P0 IMAD R11, R82, R22.reuse, RZ ;  /* 0x00000016520b8224 */ /* 0x084fe200078e02ff */
[----:B------:R-:W-:Y:S01]  /*7490*/  ISETP.LT.OR P5, PT, R0, 0x1, !P4 ;  /* 0x000000010000780c */ /* 0x000fe200067a1670 */
[-C--:B0-----:R-:W-:Y:S01]  /*74a0*/  @!P1 IMAD R9, R80, R22.reuse, RZ ;  /* 0x0000001650099224 */ /* 0x081fe200078e02ff */
[----:B------:R-:W-:Y:S01]  /*74b0*/  @!P3 STG.E.U8 desc[UR50][R6.64+0x29], R79 ;  /* 0x0000294f0600b986 */ /* 0x000fe2000c101132 */
[----:B------:R-:W-:Y:S01]  /*74c0*/  ISETP.GE.AND P3, PT, R10, 0x3a, PT ;  /* 0x0000003a0a00780c */ /* 0x000fe20003f66270 */
[----:B------:R-:W-:Y:S01]  /*74d0*/  @!P6 IMAD R81, R81, R22, RZ ;  /* 0x000000165151e224 */ /* 0x000fe200078e02ff */
[C---:B------:R-:W-:Y:S01]  /*74e0*/  ISETP.LT.OR P4, PT, R0.reuse, 0x9, !P4 ;  /* 0x000000090000780c */ /* 0x040fe20006781670 */
[----:B------:R0:W-:Y:S01]  /*74f0*/  @!P1 STG.E.U8 desc[UR50][R4.64+0x30], R9 ;  /* 0x0000300904009986 */ /* 0x0001e2000c101132 */
[----:B------:R-:W-:-:S02]  /*7500*/  ISETP.LT.OR P1, PT, R0, 0x1, !P3 ;  /* 0x000000010000780c */ /* 0x000fc40005f21670 */
[----:B------:R-:W-:Y:S01]  /*7510*/  ISETP.LT.OR P3, PT, R0, 0x9, !P3 ;  /* 0x000000090000780c */ /* 0x000fe20005f61670 */
[----:B------:R-:W-:Y:S01]  /*7520*/  @!P6 STG.E.U8 desc[UR50][R4.64+0x31], R81 ;  /* 0x000031510400e986 */ /* 0x000fe2000c101132 */
[-C--:B------:R-:W-:Y:S01]  /*7530*/  @!P2 IMAD R83, R83, R22.reuse, RZ ;  /* 0x000000165353a224 */ /* 0x080fe200078e02ff */
[----:B------:R-:W-:Y:S01]  /*7540*/  ISETP.GE.AND P6, PT, R10, 0x42, PT ;  /* 0x000000420a00780c */ /* 0x000fe20003fc6270 */
[----:B-1----:R-:W-:Y:S01]  /*7550*/  @!P5 IMAD R3, R84, R22, RZ ;  /* 0x000000165403d224 */ /* 0x002fe200078e02ff */
[----:B------:R-:W-:Y:S01]  /*7560*/  @!P0 STG.E.U8 desc[UR50][R6.64+0x30], R11 ;  /* 0x0000300b06008986 */ /* 0x000fe2000c101132 */
[----:B------:R-:W-:-:S03]  /*7570*/  ISETP.GE.AND P0, PT, R10, 0x41, PT ;  /* 0x000000410a00780c */ /* 0x000fc60003f06270 */
[----:B------:R-:W-:Y:S01]  /*7580*/  @!P2 STG.E.U8 desc[UR50][R6.64+0x31], R83 ;  /* 0x000031530600a986 */ /* 0x000fe2000c101132 */
[-C--:B0-----:R-:W-:Y:S01]  /*7590*/  @!P4 IMAD R9, R86, R22.reuse, RZ ;  /* 0x000000165609c224 */ /* 0x081fe200078e02ff */
[C---:B------:R-:W-:Y:S01]  /*75a0*/  ISETP.LT.OR P2, PT, R0.reuse, 0x1, !P0 ;  /* 0x000000010000780c */ /* 0x040fe20004741670 */
[-C--:B------:R-:W-:Y:S01]  /*75b0*/  @!P1 IMAD R85, R85, R22.reuse, RZ ;  /* 0x0000001655559224 */ /* 0x080fe200078e02ff */
[----:B------:R0:W-:Y:S01]  /*75c0*/  @!P5 STG.E.U8 desc[UR50][R4.64+0x38], R3 ;  /* 0x000038030400d986 */ /* 0x0001e2000c101132 */
[C---:B------:R-:W-:Y:S01]  /*75d0*/  ISETP.LT.OR P5, PT, R0.reuse, 0x1, !P6 ;  /* 0x000000010000780c */ /* 0x040fe200077a1670 */
[----:B------:R-:W-:Y:S01]  /*75e0*/  @!P3 IMAD R87, R87, R22, RZ ;  /* 0x000000165757b224 */ /* 0x000fe200078e02ff */
[----:B------:R-:W-:Y:S01]  /*75f0*/  ISETP.LT.OR P0, PT, R0, 0x9, !P0 ;  /* 0x000000090000780c */ /* 0x000fe20004701670 */
[----:B------:R-:W-:Y:S01]  /*7600*/  @!P1 STG.E.U8 desc[UR50][R4.64+0x39], R85 ;  /* 0x0000395504009986 */ /* 0x000fe2000c101132 */
[----:B------:R-:W-:-:S03]  /*7610*/  ISETP.GE.AND P1, PT, R10, 0x49, PT ;  /* 0x000000490a00780c */ /* 0x000fc60003f26270 */
[----:B------:R1:W-:Y:S01]  /*7620*/  @!P4 STG.E.U8 desc[UR50][R6.64+0x38], R9 ;  /* 0x000038090600c986 */ /* 0x0003e2000c101132 */
[C---:B------:R-:W-:Y:S02]  /*7630*/  ISETP.LT.OR P4, PT, R0.reuse, 0x9, !P6 ;  /* 0x000000090000780c */ /* 0x040fe40007781670 */
[----:B------:R-:W-:Y:S01]  /*7640*/  ISETP.LT.OR P6, PT, R0, 0x1, !P1 ;  /* 0x000000010000780c */ /* 0x000fe20004fc1670 */
[----:B------:R-:W-:Y:S01]  /*7650*/  @!P3 STG.E.U8 desc[UR50][R6.64+0x39], R87 ;  /* 0x000039570600b986 */ /* 0x000fe2000c101132 */
[----:B------:R-:W-:Y:S01]  /*7660*/  ISETP.GE.AND P3, PT, R10, 0x4a, PT ;  /* 0x0000004a0a00780c */ /* 0x000fe20003f66270 */
[-C--:B------:R-:W-:Y:S01]  /*7670*/  @!P5 IMAD R57, R57, R22.reuse, RZ ;  /* 0x000000163939d224 */ /* 0x080fe200078e02ff */
[----:B------:R-:W-:Y:S01]  /*7680*/  ISETP.LT.OR P1, PT, R0, 0x9, !P1 ;  /* 0x000000090000780c */ /* 0x000fe20004f21670 */
[-C--:B0-----:R-:W-:Y:S02]  /*7690*/  @!P2 IMAD R3, R56, R22.reuse, RZ ;  /* 0x000000163803a224 */ /* 0x081fe400078e02ff */
[----:B------:R-:W-:Y:S01]  /*76a0*/  @!P0 IMAD R11, R58, R22, RZ ;  /* 0x000000163a0b8224 */ /* 0x000fe200078e02ff */
[----:B------:R-:W-:Y:S01]  /*76b0*/  @!P5 STG.E.U8 desc[UR50][R4.64+0x41], R57 ;  /* 0x000041390400d986 */ /* 0x000fe2000c101132 */
[----:B------:R-:W-:-:S02]  /*76c0*/  ISETP.LT.OR P5, PT, R0, 0x1, !P3 ;  /* 0x000000010000780c */ /* 0x000fc40005fa1670 */
[-C--:B------:R-:W-:Y:S01]  /*76d0*/  @!P4 IMAD R59, R59, R22.reuse, RZ ;  /* 0x000000163b3bc224 */ /* 0x080fe200078e02ff */
[----:B------:R0:W-:Y:S01]  /*76e0*/  @!P2 STG.E.U8 desc[UR50][R4.64+0x40], R3 ;  /* 0x000040030400a986 */ /* 0x0001e2000c101132 */
[-C--:B-1----:R-:W-:Y:S01]  /*76f0*/  @!P6 IMAD R9, R60, R22.reuse, RZ ;  /* 0x000000163c09e224 */ /* 0x082fe200078e02ff */
[----:B------:R-:W-:Y:S02]  /*7700*/  ISETP.LT.OR P3, PT, R0, 0x9, !P3 ;  /* 0x000000090000780c */ /* 0x000fe40005f61670 */
[----:B------:R-:W-:Y:S01]  /*7710*/  @!P0 STG.E.U8 desc[UR50][R6.64+0x40], R11 ;  /* 0x0000400b06008986 */ /* 0x000fe2000c101132 */
[C---:B------:R-:W-:Y:S02]  /*7720*/  ISETP.GE.AND P0, PT, R10.reuse, 0x51, PT ;  /* 0x000000510a00780c */ /* 0x040fe40003f06270 */
[----:B------:R-:W-:Y:S01]  /*7730*/  ISETP.GE.AND P2, PT, R10, 0x52, PT ;  /* 0x000000520a00780c */ /* 0x000fe20003f46270 */
[----:B------:R-:W-:Y:S02]  /*7740*/  @!P4 STG.E.U8 desc[UR50][R6.64+0x41], R59 ;  /* 0x0000413b0600c986 */ /* 0x000fe4000c101132 */
[-C--:B------:R-:W-:Y:S01]  /*7750*/  @!P5 IMAD R61, R61, R22.reuse, RZ ;  /* 0x000000163d3dd224 */ /* 0x080fe200078e02ff */
[C---:B------:R-:W-:Y:S01]  /*7760*/  ISETP.LT.OR P4, PT, R0.reuse, 0x1, !P2 ;  /* 0x000000010000780c */ /* 0x040fe20005781670 */
[----:B------:R1:W-:Y:S01]  /*7770*/  @!P6 STG.E.U8 desc[UR50][R4.64+0x48], R9 ;  /* 0x000048090400e986 */ /* 0x0003e2000c101132 */
[----:B------:R-:W-:Y:S01]  /*7780*/  ISETP.LT.OR P6, PT, R0, 0x1, !P0 ;  /* 0x000000010000780c */ /* 0x000fe200047c1670 */
[-C--:B0-----:R-:W-:Y:S01]  /*7790*/  @!P1 IMAD R3, R62, R22.reuse, RZ ;  /* 0x000000163e039224 */ /* 0x081fe200078e02ff */
[----:B------:R-:W-:Y:S01]  /*77a0*/  ISETP.LT.OR P0, PT, R0, 0x9, !P0 ;  /* 0x000000090000780c */ /* 0x000fe20004701670 */
[----:B------:R-:W-:Y:S01]  /*77b0*/  @!P3 IMAD R63, R63, R22, RZ ;  /* 0x000000163f3fb224 */ /* 0x000fe200078e02ff */
[----:B------:R-:W-:Y:S01]  /*77c0*/  @!P5 STG.E.U8 desc[UR50][R4.64+0x49], R61 ;  /* 0x0000493d0400d986 */ /* 0x000fe2000c101132 */
[----:B------:R-:W-:-:S02]  /*77d0*/  ISETP.GE.AND P5, PT, R10, 0x59, PT ;  /* 0x000000590a00780c */ /* 0x000fc40003fa6270 */
[C---:B------:R-:W-:Y:S01]  /*77e0*/  ISETP.LT.OR P2, PT, R0.reuse, 0x9, !P2 ;  /* 0x000000090000780c */ /* 0x040fe20005741670 */
[----:B------:R-:W-:Y:S01]  /*77f0*/  @!P3 STG.E.U8 desc[UR50][R6.64+0x49], R63 ;  /* 0x0000493f0600b986 */ /* 0x000fe2000c101132 */
[----:B------:R-:W-:Y:S02]  /*7800*/  ISETP.LT.OR P3, PT, R0, 0x1, !P5 ;  /* 0x000000010000780c */ /* 0x000fe40006f61670 */
[-C--:B------:R-:W-:Y:S01]  /*7810*/  @!P4 IMAD R65, R65, R22.reuse, RZ ;  /* 0x000000164141c224 */ /* 0x080fe200078e02ff */
[----:B------:R0:W-:Y:S01]  /*7820*/  @!P1 STG.E.U8 desc[UR50][R6.64+0x48], R3 ;  /* 0x0000480306009986 */ /* 0x0001e2000c101132 */
[-C--:B-1----:R-:W-:Y:S01]  /*7830*/  @!P6 IMAD R9, R64, R22.reuse, RZ ;  /* 0x000000164009e224 */ /* 0x082fe200078e02ff */
[----:B------:R-:W-:Y:S01]  /*7840*/  ISETP.GE.AND P1, PT, R10, 0x5a, PT ;  /* 0x0000005a0a00780c */ /* 0x000fe20003f26270 */
[----:B------:R-:W-:Y:S01]  /*7850*/  @!P0 IMAD R11, R66, R22, RZ ;  /* 0x00000016420b8224 */ /* 0x000fe200078e02ff */
[----:B------:R-:W-:Y:S01]  /*7860*/  @!P4 STG.E.U8 desc[UR50][R4.64+0x51], R65 ;  /* 0x000051410400c986 */ /* 0x000fe2000c101132 */
[----:B------:R-:W-:-:S03]  /*7870*/  ISETP.LT.OR P5, PT, R0, 0x9, !P5 ;  /* 0x000000090000780c */ /* 0x000fc60006fa1670 */
[----:B------:R1:W-:Y:S01]  /*7880*/  @!P6 STG.E.U8 desc[UR50][R4.64+0x50], R9 ;  /* 0x000050090400e986 */ /* 0x0003e2000c101132 */
[C---:B------:R-:W-:Y:S01]  /*7890*/  ISETP.LT.OR P6, PT, R0.reuse, 0x1, !P1 ;  /* 0x000000010000780c */ /* 0x040fe20004fc1670 */
[-C--:B------:R-:W-:Y:S01]  /*78a0*/  @!P2 IMAD R67, R67, R22.reuse, RZ ;  /* 0x000000164343a224 */ /* 0x080fe200078e02ff */
[----:B------:R-:W-:Y:S01]  /*78b0*/  ISETP.LT.OR P1, PT, R0, 0x9, !P1 ;  /* 0x000000090000780c */ /* 0x000fe20004f21670 */
[----:B------:R2:W-:Y:S01]  /*78c0*/  @!P0 STG.E.U8 desc[UR50][R6.64+0x50], R11 ;  /* 0x0000500b06008986 */ /* 0x0005e2000c101132 */
[----:B------:R-:W-:Y:S01]  /*78d0*/  ISETP.GE.AND P0, PT, R10, 0x61, PT ;  /* 0x000000610a00780c */ /* 0x000fe20003f06270 */
[-C--:B0-----:R-:W-:Y:S02]  /*78e0*/  @!P3 IMAD R3, R68, R22.reuse, RZ ;  /* 0x000000164403b224 */ /* 0x081fe400078e02ff */
[----:B------:R-:W-:Y:S01]  /*78f0*/  @!P2 STG.E.U8 desc[UR50][R6.64+0x51], R67 ;  /* 0x000051430600a986 */ /* 0x000fe2000c101132 */
[----:B------:R-:W-:Y:S02]  /*7900*/  ISETP.LT.OR P4, PT, R0, 0x1, !P0 ;  /* 0x000000010000780c */ /* 0x000fe40004781670 */
[----:B------:R-:W-:Y:S01]  /*7910*/  ISETP.GE.AND P2, PT, R10, 0x62, PT ;  /* 0x000000620a00780c */ /* 0x000fe20003f46270 */
[----:B------:R0:W-:Y:S01]  /*7920*/  @!P3 STG.E.U8 desc[UR50][R4.64+0x58], R3 ;  /* 0x000058030400b986 */ /* 0x0001e2000c101132 */
[C---:B------:R-:W-:Y:S01]  /*7930*/  ISETP.LT.OR P0, PT, R0.reuse, 0x9, !P0 ;  /* 0x000000090000780c */ /* 0x040fe20004701670 */
[-C--:B------:R-:W-:Y:S01]  /*7940*/  @!P6 IMAD R69, R69, R22.reuse, RZ ;  /* 0x000000164545e224 */ /* 0x080fe200078e02ff */
[C---:B------:R-:W-:Y:S01]  /*7950*/  ISETP.LT.OR P3, PT, R0.reuse, 0x1, !P2 ;  /* 0x000000010000780c */ /* 0x040fe20005761670 */
[-C--:B------:R-:W-:Y:S01]  /*7960*/  @!P1 IMAD R71, R71, R22.reuse, RZ ;  /* 0x0000001647479224 */ /* 0x080fe200078e02ff */
[----:B------:R-:W-:Y:S01]  /*7970*/  ISETP.LT.OR P2, PT, R0, 0x9, !P2 ;  /* 0x000000090000780c */ /* 0x000fe20005741670 */
[----:B-1----:R-:W-:Y:S01]  /*7980*/  @!P5 IMAD R9, R70, R22, RZ ;  /* 0x000000164609d224 */ /* 0x002fe200078e02ff */
[----:B------:R-:W-:Y:S01]  /*7990*/  @!P6 STG.E.U8 desc[UR50][R4.64+0x59], R69 ;  /* 0x000059450400e986 */ /* 0x000fe2000c101132 */
[----:B------:R-:W-:-:S02]  /*79a0*/  ISETP.GE.AND P6, PT, R10, 0x69, PT ;  /* 0x000000690a00780c */ /* 0x000fc40003fc6270 */
[-C--:B--2---:R-:W-:Y:S01]  /*79b0*/  @!P4 IMAD R11, R40, R22.reuse, RZ ;  /* 0x00000016280bc224 */ /* 0x084fe200078e02ff */
[----:B------:R-:W-:Y:S01]  /*79c0*/  @!P1 STG.E.U8 desc[UR50][R6.64+0x59], R71 ;  /* 0x0000594706009986 */ /* 0x000fe2000c101132 */
[----:B------:R-:W-:Y:S02]  /*79d0*/  ISETP.GE.AND P1, PT, R10, 0x6a, PT ;  /* 0x0000006a0a00780c */ /* 0x000fe40003f26270 */
[-C--:B0-----:R-:W-:Y:S01]  /*79e0*/  @!P0 IMAD R3, R42, R22.reuse, RZ ;  /* 0x000000162a038224 */ /* 0x081fe200078e02ff */
[----:B------:R0:W-:Y:S01]  /*79f0*/  @!P5 STG.E.U8 desc[UR50][R6.64+0x58], R9 ;  /* 0x000058090600d986 */ /* 0x0001e2000c101132 */
[C---:B------:R-:W-:Y:S01]  /*7a00*/  ISETP.LT.OR P5, PT, R0.reuse, 0x1, !P6 ;  /* 0x000000010000780c */ /* 0x040fe200077a1670 */
[-C--:B------:R-:W-:Y:S01]  /*7a10*/  @!P3 IMAD R41, R41, R22.reuse, RZ ;  /* 0x000000162929b224 */ /* 0x080fe200078e02ff */
[C---:B------:R-:W-:Y:S01]  /*7a20*/  ISETP.LT.OR P6, PT, R0.reuse, 0x9, !P6 ;  /* 0x000000090000780c */ /* 0x040fe200077c1670 */
[----:B------:R-:W-:Y:S01]  /*7a30*/  @!P4 STG.E.U8 desc[UR50][R4.64+0x60], R11 ;  /* 0x0000600b0400c986 */ /* 0x000fe2000c101132 */
[C---:B------:R-:W-:Y:S01]  /*7a40*/  ISETP.LT.OR P4, PT, R0.reuse, 0x1, !P1 ;  /* 0x000000010000780c */ /* 0x040fe20004f81670 */
[-C--:B------:R-:W-:Y:S01]  /*7a50*/  @!P2 IMAD R43, R43, R22.reuse, RZ ;  /* 0x000000162b2ba224 */ /* 0x080fe200078e02ff */
[----:B------:R-:W-:Y:S01]  /*7a60*/  ISETP.LT.OR P1, PT, R0, 0x9, !P1 ;  /* 0x000000090000780c */ /* 0x000fe20004f21670 */
[----:B------:R-:W-:Y:S04]  /*7a70*/  @!P3 STG.E.U8 desc[UR50][R4.64+0x61], R41 ;  /* 0x000061290400b986 */ /* 0x000fe8000c101132 */
[----:B------:R1:W-:Y:S01]  /*7a80*/  @!P0 STG.E.U8 desc[UR50][R6.64+0x60], R3 ;  /* 0x0000600306008986 */ /* 0x0003e2000c101132 */
[----:B------:R-:W-:Y:S01]  /*7a90*/  ISETP.GE.AND P0, PT, R10, 0x71, PT ;  /* 0x000000710a00780c */ /* 0x000fe20003f06270 */
[----:B0-----:R-:W-:-:S02]  /*7aa0*/  @!P5 IMAD R9, R44, R22, RZ ;  /* 0x000000162c09d224 */ /* 0x001fc400078e02ff */
[----:B------:R-:W-:Y:S01]  /*7ab0*/  @!P2 STG.E.U8 desc[UR50][R6.64+0x61], R43 ;  /* 0x0000612b0600a986 */ /* 0x000fe2000c101132 */
[----:B------:R-:W-:Y:S01]  /*7ac0*/  ISETP.GE.AND P2, PT, R10, 0x72, PT ;  /* 0x000000720a00780c */ /* 0x000fe20003f46270 */
[-C--:B------:R-:W-:Y:S01]  /*7ad0*/  @!P4 IMAD R45, R45, R22.reuse, RZ ;  /* 0x000000162d2dc224 */ /* 0x080fe200078e02ff */
[C---:B------:R-:W-:Y:S01]  /*7ae0*/  ISETP.LT.OR P3, PT, R0.reuse, 0x1, !P0 ;  /* 0x000000010000780c */ /* 0x040fe20004761670 */
[----:B------:R0:W-:Y:S01]  /*7af0*/  @!P5 STG.E.U8 desc[UR50][R4.64+0x68], R9 ;  /* 0x000068090400d986 */ /* 0x0001e2000c101132 */
[C---:B------:R-:W-:Y:S01]  /*7b00*/  ISETP.LT.OR P5, PT, R0.reuse, 0x1, !P2 ;  /* 0x000000010000780c */ /* 0x040fe200057a1670 */
[-C--:B------:R-:W-:Y:S01]  /*7b10*/  @!P1 IMAD R47, R47, R22.reuse, RZ ;  /* 0x000000162f2f9224 */ /* 0x080fe200078e02ff */
[----:B------:R-:W-:Y:S01]  /*7b20*/  ISETP.LT.OR P0, PT, R0, 0x9, !P0 ;  /* 0x000000090000780c */ /* 0x000fe20004701670 */
[----:B-1----:R-:W-:Y:S01]  /*7b30*/  @!P6 IMAD R3, R46, R22, RZ ;  /* 0x000000162e03e224 */ /* 0x002fe200078e02ff */
[----:B------:R-:W-:Y:S01]  /*7b40*/  @!P4 STG.E.U8 desc[UR50][R4.64+0x69], R45 ;  /* 0x0000692d0400c986 */ /* 0x000fe2000c101132 */
[----:B------:R-:W-:-:S02]  /*7b50*/  ISETP.GE.AND P4, PT, R10, 0x79, PT ;  /* 0x000000790a00780c */ /* 0x000fc40003f86270 */
[C---:B------:R-:W-:Y:S01]  /*7b60*/  ISETP.LT.OR P2, PT, R0.reuse, 0x9, !P2 ;  /* 0x000000090000780c */ /* 0x040fe20005741670 */
[----:B------:R1:W-:Y:S01]  /*7b70*/  @!P6 STG.E.U8 desc[UR50][R6.64+0x68], R3 ;  /* 0x000068030600e986 */ /* 0x0003e2000c101132 */
[----:B------:R-:W-:Y:S02]  /*7b80*/  ISETP.LT.OR P6, PT, R0, 0x1, !P4 ;  /* 0x000000010000780c */ /* 0x000fe400067c1670 */
[-C--:B------:R-:W-:Y:S01]  /*7b90*/  @!P3 IMAD R11, R48, R22.reuse, RZ ;  /* 0x00000016300bb224 */ /* 0x080fe200078e02ff */
[----:B------:R-:W-:Y:S01]  /*7ba0*/  @!P1 STG.E.U8 desc[UR50][R6.64+0x69], R47 ;  /* 0x0000692f06009986 */ /* 0x000fe2000c101132 */
[-C--:B------:R-:W-:Y:S01]  /*7bb0*/  @!P5 IMAD R49, R49, R22.reuse, RZ ;  /* 0x000000163131d224 */ /* 0x080fe200078e02ff */
[----:B------:R-:W-:Y:S01]  /*7bc0*/  ISETP.GE.AND P1, PT, R10, 0x81, PT ;  /* 0x000000810a00780c */ /* 0x000fe20003f26270 */
[----:B0-----:R-:W-:Y:S01]  /*7bd0*/  @!P0 IMAD R9, R50, R22, RZ ;  /* 0x0000001632098224 */ /* 0x001fe200078e02ff */
[----:B------:R0:W-:Y:S01]  /*7be0*/  @!P3 STG.E.U8 desc[UR50][R4.64+0x70], R11 ;  /* 0x0000700b0400b986 */ /* 0x0001e2000c101132 */
[----:B------:R-:W-:-:S02]  /*7bf0*/  ISETP.GE.AND P3, PT, R10, 0x7a, PT ;  /* 0x0000007a0a00780c */ /* 0x000fc40003f66270 */
[C---:B------:R-:W-:Y:S01]  /*7c00*/  ISETP.LT.OR P4, PT, R0.reuse, 0x9, !P4 ;  /* 0x000000090000780c */ /* 0x040fe20006781670 */
[-C--:B------:R-:W-:Y:S01]  /*7c10*/  @!P2 IMAD R51, R51, R22.reuse, RZ ;  /* 0x000000163333a224 */ /* 0x080fe200078e02ff */
[----:B------:R-:W-:Y:S01]  /*7c20*/  @!P5 STG.E.U8 desc[UR50][R4.64+0x71], R49 ;  /* 0x000071310400d986 */ /* 0x000fe2000c101132 */
[----:B------:R-:W-:Y:S01]  /*7c30*/  ISETP.LT.OR P5, PT, R0, 0x1, !P3 ;  /* 0x000000010000780c */ /* 0x000fe20005fa1670 */
[----:B-1----:R-:W-:Y:S01]  /*7c40*/  @!P6 IMAD R3, R52, R22, RZ ;  /* 0x000000163403e224 */ /* 0x002fe200078e02ff */
[C---:B------:R-:W-:Y:S01]  /*7c50*/  ISETP.LT.OR P3, PT, R0.reuse, 0x9, !P3 ;  /* 0x000000090000780c */ /* 0x040fe20005f61670 */
[----:B------:R1:W-:Y:S01]  /*7c60*/  @!P0 STG.E.U8 desc[UR50][R6.64+0x70], R9 ;  /* 0x0000700906008986 */ /* 0x0003e2000c101132 */
[C---:B------:R-:W-:Y:S02]  /*7c70*/  ISETP.LT.OR P0, PT, R0.reuse, 0x1, !P1 ;  /* 0x000000010000780c */ /* 0x040fe40004f01670 */
[----:B------:R-:W-:Y:S01]  /*7c80*/  ISETP.LT.OR P1, PT, R0, 0x9, !P1 ;  /* 0x000000090000780c */ /* 0x000fe20004f21670 */
[----:B------:R-:W-:Y:S01]  /*7c90*/  @!P2 STG.E.U8 desc[UR50][R6.64+0x71], R51 ;  /* 0x000071330600a986 */ /* 0x000fe2000c101132 */
[----:B------:R-:W-:-:S02]  /*7ca0*/  ISETP.GE.AND P2, PT, R10, 0x82, PT ;  /* 0x000000820a00780c */ /* 0x000fc40003f46270 */
[-C--:B0-----:R-:W-:Y:S01]  /*7cb0*/  @!P4 IMAD R11, R54, R22.reuse, RZ ;  /* 0x00000016360bc224 */ /* 0x081fe200078e02ff */
[----:B------:R0:W-:Y:S01]  /*7cc0*/  @!P6 STG.E.U8 desc[UR50][R4.64+0x78], R3 ;  /* 0x000078030400e986 */ /* 0x0001e2000c101132 */
[C---:B------:R-:W-:Y:S01]  /*7cd0*/  ISETP.LT.OR P6, PT, R0.reuse, 0x1, !P2 ;  /* 0x000000010000780c */ /* 0x040fe200057c1670 */
[-C--:B------:R-:W-:Y:S01]  /*7ce0*/  @!P5 IMAD R53, R53, R22.reuse, RZ ;  /* 0x000000163535d224 */ /* 0x080fe200078e02ff */
[----:B------:R-:W-:Y:S01]  /*7cf0*/  ISETP.LT.OR P2, PT, R0, 0x9, !P2 ;  /* 0x000000090000780c */ /* 0x000fe20005741670 */
[-C--:B------:R-:W-:Y:S02]  /*7d00*/  @!P3 IMAD R55, R55, R22.reuse, RZ ;  /* 0x000000163737b224 */ /* 0x080fe400078e02ff */
[-C--:B-1----:R-:W-:Y:S01]  /*7d10*/  @!P0 IMAD R9, R24, R22.reuse, RZ ;  /* 0x0000001618098224 */ /* 0x082fe200078e02ff */
[----:B------:R-:W-:Y:S04]  /*7d20*/  @!P5 STG.E.U8 desc[UR50][R4.64+0x79], R53 ;  /* 0x000079350400d986 */ /* 0x000fe8000c101132 */
[----:B------:R-:W-:Y:S01]  /*7d30*/  @!P4 STG.E.U8 desc[UR50][R6.64+0x78], R11 ;  /* 0x0000780b0600c986 */ /* 0x000fe2000c101132 */
[----:B0-----:R-:W-:-:S02]  /*7d40*/  @!P1 IMAD R3, R26, R22, RZ ;  /* 0x000000161a039224 */ /* 0x001fc400078e02ff */
[-C--:B------:R-:W-:Y:S01]  /*7d50*/  @!P6 IMAD R25, R25, R22.reuse, RZ ;  /* 0x000000161919e224 */ /* 0x080fe200078e02ff */
[----:B------:R-:W-:Y:S01]  /*7d60*/  @!P3 STG.E.U8 desc[UR50][R6.64+0x79], R55 ;  /* 0x000079370600b986 */ /* 0x000fe2000c101132 */
[C---:B------:R-:W-:Y:S01]  /*7d70*/  ISETP.GE.AND P3, PT, R10.reuse, 0x89, PT ;  /* 0x000000890a00780c */ /* 0x040fe20003f66270 */
[----:B------:R-:W-:Y:S02]  /*7d80*/  @!P2 IMAD R27, R27, R22, RZ ;  /* 0x000000161b1ba224 */ /* 0x000fe400078e02ff */
[----:B------:R0:W-:Y:S01]  /*7d90*/  @!P0 STG.E.U8 desc[UR50][R4.64+0x80], R9 ;  /* 0x0000800904008986 */ /* 0x0001e2000c101132 */
[----:B------:R-:W-:Y:S02]  /*7da0*/  ISETP.GE.AND P0, PT, R10, 0x8a, PT ;  /* 0x0000008a0a00780c */ /* 0x000fe40003f06270 */
[C---:B------:R-:W-:Y:S01]  /*7db0*/  ISETP.LT.OR P4, PT, R0.reuse, 0x1, !P3 ;  /* 0x000000010000780c */ /* 0x040fe20005f81670 */
[----:B------:R-:W-:Y:S01]  /*7dc0*/  @!P6 STG.E.U8 desc[UR50][R4.64+0x81], R25 ;  /* 0x000081190400e986 */ /* 0x000fe2000c101132 */
[----:B------:R-:W-:-:S02]  /*7dd0*/  ISETP.LT.OR P5, PT, R0, 0x1, !P0 ;  /* 0x000000010000780c */ /* 0x000fc400047a1670 */
[----:B------:R-:W-:Y:S01]  /*7de0*/  ISETP.GE.AND P6, PT, R10, 0x91, PT ;  /* 0x000000910a00780c */ /* 0x000fe20003fc6270 */
[----:B------:R1:W-:Y:S01]  /*7df0*/  @!P1 STG.E.U8 desc[UR50][R6.64+0x80], R3 ;  /* 0x0000800306009986 */ /* 0x0003e2000c101132 */
[C---:B------:R-:W-:Y:S02]  /*7e00*/  ISETP.LT.OR P0, PT, R0.reuse, 0x9, !P0 ;  /* 0x000000090000780c */ /* 0x040fe40004701670 */
[C---:B------:R-:W-:Y:S01]  /*7e10*/  ISETP.LT.OR P3, PT, R0.reuse, 0x9, !P3 ;  /* 0x000000090000780c */ /* 0x040fe20005f61670 */
[----:B------:R-:W-:Y:S01]  /*7e20*/  @!P2 STG.E.U8 desc[UR50][R6.64+0x81], R27 ;  /* 0x0000811b0600a986 */ /* 0x000fe2000c101132 */
[----:B------:R-:W-:Y:S02]  /*7e30*/  ISETP.LT.OR P1, PT, R0, 0x1, !P6 ;  /* 0x000000010000780c */ /* 0x000fe40007721670 */
[----:B------:R-:W-:Y:S01]  /*7e40*/  ISETP.GE.AND P2, PT, R10, 0x92, PT ;  /* 0x000000920a00780c */ /* 0x000fe20003f46270 */
[-C--:B0-----:R-:W-:Y:S01]  /*7e50*/  @!P4 IMAD R9, R28, R22.reuse, RZ ;  /* 0x000000161c09c224 */ /* 0x081fe200078e02ff */
[----:B------:R-:W-:Y:S01]  /*7e60*/  ISETP.LT.OR P6, PT, R0, 0x9, !P6 ;  /* 0x000000090000780c */ /* 0x000fe200077c1670 */
[----:B------:R-:W-:-:S03]  /*7e70*/  @!P5 IMAD R29, R29, R22, RZ ;  /* 0x000000161d1dd224 */ /* 0x000fc600078e02ff */
[----:B------:R0:W-:Y:S01]  /*7e80*/  @!P4 STG.E.U8 desc[UR50][R4.64+0x88], R9 ;  /* 0x000088090400c986 */ /* 0x0001e2000c101132 */
[-C--:B------:R-:W-:Y:S01]  /*7e90*/  @!P0 IMAD R31, R31, R22.reuse, RZ ;  /* 0x000000161f1f8224 */ /* 0x080fe200078e02ff */
[----:B------:R-:W-:Y:S01]  /*7ea0*/  ISETP.GE.AND P4, PT, R10, 0x9a, PT ;  /* 0x0000009a0a00780c */ /* 0x000fe20003f86270 */
[-C--:B-1----:R-:W-:Y:S01]  /*7eb0*/  @!P3 IMAD R3, R30, R22.reuse, RZ ;  /* 0x000000161e03b224 */ /* 0x082fe200078e02ff */
[----:B------:R-:W-:Y:S01]  /*7ec0*/  @!P5 STG.E.U8 desc[UR50][R4.64+0x89], R29 ;  /* 0x0000891d0400d986 */ /* 0x000fe2000c101132 */
[-C--:B------:R-:W-:Y:S01]  /*7ed0*/  @!P1 IMAD R11, R32, R22.reuse, RZ ;  /* 0x00000016200b9224 */ /* 0x080fe200078e02ff */
[----:B------:R-:W-:Y:S02]  /*7ee0*/  ISETP.GE.AND P5, PT, R10, 0x99, PT ;  /* 0x000000990a00780c */ /* 0x000fe40003fa6270 */
[----:B------:R-:W-:Y:S01]  /*7ef0*/  @!P0 STG.E.U8 desc[UR50][R6.64+0x89], R31 ;  /* 0x0000891f06008986 */ /* 0x000fe2000c101132 */
[C---:B------:R-:W-:Y:S02]  /*7f00*/  ISETP.LT.OR P0, PT, R0.reuse, 0x1, !P2 ;  /* 0x000000010000780c */ /* 0x040fe40005701670 */
[C---:B------:R-:W-:Y:S01]  /*7f10*/  ISETP.LT.OR P2, PT, R0.reuse, 0x9, !P2 ;  /* 0x000000090000780c */ /* 0x040fe20005741670 */
[----:B------:R1:W-:Y:S01]  /*7f20*/  @!P3 STG.E.U8 desc[UR50][R6.64+0x88], R3 ;  /* 0x000088030600b986 */ /* 0x0003e2000c101132 */
[----:B------:R-:W-:Y:S01]  /*7f30*/  ISETP.LT.OR P3, PT, R0, 0x1, !P4 ;  /* 0x000000010000780c */ /* 0x000fe20006761670 */
[----:B0-----:R-:W-:Y:S01]  /*7f40*/  @!P6 IMAD R9, R34, R22, RZ ;  /* 0x000000162209e224 */ /* 0x001fe200078e02ff */
[C---:B------:R-:W-:Y:S01]  /*7f50*/  ISETP.LT.OR P4, PT, R0.reuse, 0x9, !P4 ;  /* 0x000000090000780c */ /* 0x040fe20006781670 */
[----:B------:R0:W-:Y:S01]  /*7f60*/  @!P1 STG.E.U8 desc[UR50][R4.64+0x90], R11 ;  /* 0x0000900b04009986 */ /* 0x0001e2000c101132 */
[----:B------:R-:W-:-:S02]  /*7f70*/  ISETP.LT.OR P1, PT, R0, 0x1, !P5 ;  /* 0x000000010000780c */ /* 0x000fc40006f21670 */
[----:B------:R-:W-:-:S03]  /*7f80*/  ISETP.LT.OR P5, PT, R0, 0x9, !P5 ;  /* 0x000000090000780c */ /* 0x000fc60006fa1670 */
[-C--:B------:R-:W-:Y:S02]  /*7f90*/  @!P0 IMAD R33, R33, R22.reuse, RZ ;  /* 0x0000001621218224 */ /* 0x080fe400078e02ff */
[-C--:B------:R-:W-:Y:S02]  /*7fa0*/  @!P2 IMAD R35, R35, R22.reuse, RZ ;  /* 0x000000162323a224 */ /* 0x080fe400078e02ff */
[-C--:B------:R-:W-:Y:S01]  /*7fb0*/  @!P3 IMAD R37, R37, R22.reuse, RZ ;  /* 0x000000162525b224 */ /* 0x080fe200078e02ff */
[----:B------:R2:W-:Y:S01]  /*7fc0*/  @!P0 STG.E.U8 desc[UR50][R4.64+0x91], R33 ;  /* 0x0000912104008986 */ /* 0x0005e2000c101132 */
[-C--:B------:R-:W-:Y:S02]  /*7fd0*/  @!P4 IMAD R39, R39, R22.reuse, RZ ;  /* 0x000000162727c224 */ /* 0x080fe400078e02ff */
[-C--:B-1----:R-:W-:Y:S01]  /*7fe0*/  @!P1 IMAD R3, R36, R22.reuse, RZ ;  /* 0x0000001624039224 */ /* 0x082fe200078e02ff */
[----:B------:R2:W-:Y:S01]  /*7ff0*/  @!P6 STG.E.U8 desc[UR50][R6.64+0x90], R9 ;  /* 0x000090090600e986 */ /* 0x0005e2000c101132 */
[----:B0-----:R-:W-:-:S03]  /*8000*/  @!P5 IMAD R11, R38, R22, RZ ;  /* 0x00000016260bd224 */ /* 0x001fc600078e02ff */
[----:B------:R2:W-:Y:S04]  /*8010*/  @!P2 STG.E.U8 desc[UR50][R6.64+0x91], R35 ;  /* 0x000091230600a986 */ /* 0x0005e8000c101132 */
[----:B------:R2:W-:Y:S04]  /*8020*/  @!P3 STG.E.U8 desc[UR50][R4.64+0x99], R37 ;  /* 0x000099250400b986 */ /* 0x0005e8000c101132 */
[----:B------:R2:W-:Y:S04]  /*8030*/  @!P1 STG.E.U8 desc[UR50][R4.64+0x98], R3 ;  /* 0x0000980304009986 */ /* 0x0005e8000c101132 */
[----:B------:R2:W-:Y:S04]  /*8040*/  @!P5 STG.E.U8 desc[UR50][R6.64+0x98], R11 ;  /* 0x0000980b0600d986 */ /* 0x0005e8000c101132 */
[----:B------:R2:W-:Y:S02]  /*8050*/  @!P4 STG.E.U8 desc[UR50][R6.64+0x99], R39 ;  /* 0x000099270600c986 */ /* 0x0005e4000c101132 */
.L_x_193:
[----:B------:R-:W-:Y:S05]  /*8060*/  BSYNC B0 ;  /* 0x0000000000007941 */ /* 0x000fea0003800000 */
.L_x_31:
[----:B------:R-:W-:Y:S01]  /*8070*/  IMAD.U32 R2, RZ, RZ, UR48 ;  /* 0x00000030ff027e24 */ /* 0x000fe2000f8e00ff */
[----:B------:R-:W-:Y:S01]  /*8080*/  ULDC.64 UR4, c[0x0][0x650] ;  /* 0x0001940000047ab9 */ /* 0x000fe20000000a00 */
[----:B------:R-:W-:Y:S01]  /*8090*/  IMAD.U32 R0, RZ, RZ, UR39 ;  /* 0x00000027ff007e24 */ /* 0x000fe2000f8e00ff */
[----:B------:R1:W-:Y:S01]  /*80a0*/  SYNCS.ARRIVE.TRANS64.A1T0 RZ, [R110+UR44], RZ ;  /* 0x000000ff6eff79a7 */ /* 0x0003e2000810002c */
[----:B0-2---:R-:W-:Y:S01]  /*80b0*/  IMAD.U32 R3, RZ, RZ, UR49 ;  /* 0x00000031ff037e24 */ /* 0x005fe2000f8e00ff */
[C---:B------:R-:W-:Y:S01]  /*80c0*/  LEA R16, P0, R2.reuse, R16, 0x1 ;  /* 0x0000001002107211 */ /* 0x040fe200078008ff */
[----:B------:R-:W-:Y:S02]  /*80d0*/  IMAD.MOV.U32 R19, RZ, RZ, -0x1 ;  /* 0xffffffffff137424 */ /* 0x000fe400078e00ff */
[----:B------:R-:W-:Y:S01]  /*80e0*/  IMAD.MOV.U32 R18, RZ, RZ, -0x1 ;  /* 0xffffffffff127424 */ /* 0x000fe200078e00ff */
[----:B------:R-:W-:Y:S01]  /*80f0*/  LEA.HI.X R17, R2, R17, R0, 0x1, P0 ;  /* 0x0000001102117211 */ /* 0x000fe200000f0c00 */
[----:B------:R-:W-:Y:S01]  /*8100*/  IMAD.MOV.U32 R2, RZ, RZ, -0x1 ;  /* 0xffffffffff027424 */ /* 0x000fe200078e00ff */
[----:B------:R-:W-:-:S02]  /*8110*/  ISETP.GE.U32.AND P0, PT, R16, UR4, PT ;  /* 0x0000000410007c0c */ /* 0x000fc4000bf06070 */
[----:B------:R-:W-:Y:S02]  /*8120*/  PRMT R0, RZ, 0x7610, R0 ;  /* 0x00007610ff007816 */ /* 0x000fe40000000000 */
[----:B------:R-:W-:-:S13]  /*8130*/  ISETP.GE.U32.AND.EX P0, PT, R17, UR5, PT, P0 ;  /* 0x0000000511007c0c */ /* 0x000fda000bf06100 */
[----:B-1----:R-:W-:Y:S05]  /*8140*/  @P0 BRA `(.L_x_194) ;  /* 0x00000004008c0947 */ /* 0x002fea0003800000 */
[----:B------:R-:W0:Y:S01]  /*8150*/  S2UR UR7, SR_CTAID.X ;  /* 0x00000000000779c3 */ /* 0x000e220000002500 */
[----:B------:R-:W-:Y:S01]  /*8160*/  ULDC.64 UR4, c[0x0][0x628] ;  /* 0x00018a0000047ab9 */ /* 0x000fe20000000a00 */
[----:B------:R-:W-:Y:S01]  /*8170*/  ULDC UR6, c[0x0][0x150] ;  /* 0x0000540000067ab9 */ /* 0x000fe20000000800 */
[----:B------:R-:W-:Y:S01]  /*8180*/  ISETP.NE.U32.AND P0, PT, RZ, UR4, PT ;  /* 0x00000004ff007c0c */ /* 0x000fe2000bf05070 */
[----:B------:R-:W-:Y:S01]  /*8190*/  ULDC UR15, c[0x0][0x630] ;  /* 0x00018c00000f7ab9 */ /* 0x000fe20000000800 */
[C---:B------:R-:W-:Y:S01]  /*81a0*/  R2UR UR16, R16.reuse ;  /* 0x00000000101072ca */ /* 0x040fe200000e0000 */
[----:B------:R-:W-:Y:S01]  /*81b0*/  ULDC UR18, c[0x0][0x154] ;  /* 0x0000550000127ab9 */ /* 0x000fe20000000800 */
[----:B------:R-:W-:Y:S01]  /*81c0*/  ISETP.NE.AND.EX P0, PT, RZ, UR5, PT, P0 ;  /* 0x00000005ff007c0c */ /* 0x000fe2000bf05300 */
[----:B------:R-:W1:Y:S01]  /*81d0*/  S2UR UR19, SR_CTAID.Y ;  /* 0x00000000001379c3 */ /* 0x000e620000002600 */
[----:B------:R-:W-:Y:S02]  /*81e0*/  R2UR UR17, R17 ;  /* 0x00000000111172ca */ /* 0x000fe400000e0000 */
[----:B------:R-:W-:-:S02]  /*81f0*/  R2UR UR12, R16 ;  /* 0x00000000100c72ca */ /* 0x000fc400000e0000 */
[----:B------:R-:W-:Y:S02]  /*8200*/  R2UR UR13, R17 ;  /* 0x00000000110d72ca */ /* 0x000fe400000e0000 */
[----:B0-----:R-:W-:-:S05]  /*8210*/  I2FP.F32.U32 R0, UR7 ;  /* 0x0000000700007c45 */ /* 0x001fca0008201000 */
[----:B------:R-:W-:-:S04]  /*8220*/  FMUL R0, R0, UR6 ;  /* 0x0000000600007c20 */ /* 0x000fc80008400000 */
[----:B------:R0:W2:Y:S01]  /*8230*/  F2I.U32.TRUNC.NTZ R2, R0 ;  /* 0x0000000000027305 */ /* 0x0000a2000020f000 */
[----:B-1----:R-:W-:Y:S05]  /*8240*/  @!P0 BRA `(.L_x_195) ;  /* 0x0000000000308947 */ /* 0x002fea0003800000 */
        /* <DEDUP_REMOVED lines=12> */
.L_x_195:
[----:B------:R-:W-:Y:S01]  /*8310*/  USHF.R.U64 UR6, UR12, UR15, UR13 ;  /* 0x0000000f0c067299 */ /* 0x000fe2000800120d */
[----:B0-----:R-:W-:Y:S01]  /*8320*/  I2FP.F32.U32 R0, UR19 ;  /* 0x0000001300007c45 */ /* 0x001fe20008201000 */
[----:B------:R-:W-:Y:S01]  /*8330*/  USHF.R.U32.HI UR4, URZ, UR15, UR13 ;  /* 0x0000000f3f047299 */ /* 0x000fe2000801160d */
[----:B--2---:R-:W-:Y:S01]  /*8340*/  R2UR UR14, R2 ;  /* 0x00000000020e72ca */ /* 0x004fe200000e0000 */
[----:B------:R-:W-:Y:S02]  /*8350*/  UIADD3 UR9, UP0, URZ, -UR6, URZ ;  /* 0x800000063f097290 */ /* 0x000fe4000ff1e03f */
[----:B------:R-:W-:Y:S01]  /*8360*/  FMUL R0, R0, UR18 ;  /* 0x0000001200007c20 */ /* 0x000fe20008400000 */
[----:B------:R-:W-:Y:S01]  /*8370*/  ULDC.64 UR12, c[0x0][0x620] ;  /* 0x00018800000c7ab9 */ /* 0x000fe20000000a00 */
[----:B------:R-:W-:Y:S01]  /*8380*/  UIADD3.X UR4, URZ, ~UR4, URZ, UP0, !UPT ;  /* 0x800000043f047290 */ /* 0x000fe200087fe43f */
[----:B------:R-:W-:Y:S01]  /*8390*/  UMOV UR10, UR16 ;  /* 0x00000010000a7c82 */ /* 0x000fe20008000000 */
[----:B------:R-:W-:-:S02]  /*83a0*/  UMOV UR11, UR17 ;  /* 0x00000011000b7c82 */ /* 0x000fc40008000000 */
[----:B------:R-:W0:Y:S01]  /*83b0*/  F2I.U32.TRUNC.NTZ R0, R0 ;  /* 0x0000000000007305 */ /* 0x000e22000020f000 */
[----:B------:R-:W-:Y:S02]  /*83c0*/  UIMAD UR4, UR4, UR12, URZ ;  /* 0x0000000c040472a4 */ /* 0x000fe4000f8e023f */
        /* <DEDUP_REMOVED lines=9> */
[----:B------:R-:W-:Y:S01]  /*8460*/  USHF.R.U64 UR12, UR10, UR13, UR11 ;  /* 0x0000000d0a0c7299 */ /* 0x000fe2000800120b */
[----:B0-----:R-:W-:Y:S01]  /*8470*/  R2UR UR16, R0 ;  /* 0x00000000001072ca */ /* 0x001fe200000e0000 */
[----:B------:R-:W-:Y:S01]  /*8480*/  USHF.R.U32.HI UR10, URZ, UR13, UR11 ;  /* 0x0000000d3f0a7299 */ /* 0x000fe2000801160b */
[----:B------:R-:W-:Y:S01]  /*8490*/  ISETP.NE.AND.EX P0, PT, RZ, UR5, PT, P0 ;  /* 0x00000005ff007c0c */ /* 0x000fe2000bf05300 */
[----:B------:R-:W-:Y:S01]  /*84a0*/  ULDC UR17, c[0x0][0x608] ;  /* 0x0001820000117ab9 */ /* 0x000fe20000000800 */
[----:B------:R-:W-:-:S02]  /*84b0*/  ULOP3.LUT UR23, URZ, UR18, URZ, 0x33, !UPT ;  /* 0x000000123f177292 */ /* 0x000fc4000f8e333f */
[----:B------:R-:W-:Y:S02]  /*84c0*/  USHF.R.U64 UR18, UR12, UR17, UR10 ;  /* 0x000000110c127299 */ /* 0x000fe4000800120a */
[----:B------:R-:W-:Y:S01]  /*84d0*/  USHF.R.U32.HI UR10, URZ, UR17, UR10 ;  /* 0x000000113f0a7299 */ /* 0x000fe2000801160a */
[----:B------:R-:W-:Y:S01]  /*84e0*/  UMOV UR20, 0x1 ;  /* 0x0000000100147882 */ /* 0x000fe20000000000 */
[----:B------:R-:W-:Y:S02]  /*84f0*/  UIADD3 UR14, -UR14, URZ, URZ ;  /* 0x0000003f0e0e7290 */ /* 0x000fe4000fffe13f */
[----:B------:R-:W-:Y:S02]  /*8500*/  USHF.L.U32 UR13, UR20, UR22, URZ ;  /* 0x00000016140d7299 */ /* 0x000fe4000800063f */
[----:B------:R-:W-:Y:S01]  /*8510*/  USHF.R.U64 UR20, UR18, UR22, UR10 ;  /* 0x0000001612147299 */ /* 0x000fe2000800120a */
[----:B------:R-:W-:Y:S01]  /*8520*/  ULDC UR15, c[0x0][0x144] ;  /* 0x00005100000f7ab9 */ /* 0x000fe20000000800 */
[----:B------:R-:W-:Y:S01]  /*8530*/  ULDC UR8, c[0x0][0x600] ;  /* 0x0001800000087ab9 */ /* 0x000fe20000000800 */
[----:B------:R-:W-:-:S02]  /*8540*/  UIADD3 UR21, -UR16, URZ, URZ ;  /* 0x0000003f10157290 */ /* 0x000fc4000fffe13f */
[----:B------:R-:W-:Y:S02]  /*8550*/  USHF.R.U32.HI UR17, URZ, UR22, UR10 ;  /* 0x000000163f117299 */ /* 0x000fe4000801160a */
[----:B------:R-:W-:Y:S02]  /*8560*/  UIADD3 UR9, UR8, -0x1, URZ ;  /* 0xffffffff08097890 */ /* 0x000fe4000fffe03f */
        /* <DEDUP_REMOVED lines=16> */
.L_x_196:
[----:B------:R-:W-:Y:S01]  /*8670*/  UISETP.NE.AND UP0, UPT, UR38, URZ, UPT ;  /* 0x0000003f2600728c */ /* 0x000fe2000bf05270 */
[----:B------:R-:W-:Y:S01]  /*8680*/  IMAD.MOV.U32 R0, RZ, RZ, 0x1 ;  /* 0x00000001ff007424 */ /* 0x000fe200078e00ff */
[----:B------:R-:W-:Y:S01]  /*8690*/  USHF.R.U64 UR4, UR16, UR24, UR17 ;  /* 0x0000001810047299 */ /* 0x000fe20008001211 */
[----:B------:R-:W-:Y:S01]  /*86a0*/  IMAD.U32 R2, RZ, RZ, UR6 ;  /* 0x00000006ff027e24 */ /* 0x000fe2000f8e00ff */
[----:B------:R-:W-:Y:S02]  /*86b0*/  ULOP3.LUT UR18, UR18, UR23, URZ, 0xc0, !UPT ;  /* 0x0000001712127292 */ /* 0x000fe4000f8ec03f */
[----:B------:R-:W-:Y:S02]  /*86c0*/  UIADD3 UR5, -UR4, URZ, URZ ;  /* 0x0000003f04057290 */ /* 0x000fe4000fffe13f */
[----:B------:R-:W-:Y:S02]  /*86d0*/  ULOP3.LUT UR9, UR12, UR9, URZ, 0xc0, !UPT ;  /* 0x000000090c097292 */ /* 0x000fe4000f8ec03f */
[----:B------:R-:W-:-:S02]  /*86e0*/  UIMAD UR4, UR13, UR4, UR18 ;  /* 0x000000040d0472a4 */ /* 0x000fc4000f8e0212 */
[----:B------:R-:W-:Y:S02]  /*86f0*/  @UP0 UIMAD UR22, UR26, UR21, UR19 ;  /* 0x000000151a1602a4 */ /* 0x000fe4000f8e0213 */
[----:B------:R-:W-:Y:S01]  /*8700*/  UIMAD UR5, UR5, UR25, UR20 ;  /* 0x00000019050572a4 */ /* 0x000fe2000f8e0214 */
[----:B------:R-:W-:Y:S02]  /*8710*/  ULDC UR7, c[0x0][0x610] ;  /* 0x0001840000077ab9 */ /* 0x000fe40000000800 */
[----:B------:R-:W-:Y:S02]  /*8720*/  UIMAD UR4, UR4, UR7, UR22 ;  /* 0x00000007040472a4 */ /* 0x000fe4000f8e0216 */
[----:B------:R-:W-:-:S04]  /*8730*/  UIMAD UR5, UR5, UR8, UR9 ;  /* 0x00000008050572a4 */ /* 0x000fc8000f8e0209 */
[----:B------:R-:W-:Y:S02]  /*8740*/  USEL UR7, UR5, UR4, !UP0 ;  /* 0x0000000405077287 */ /* 0x000fe4000c000000 */
[----:B------:R-:W-:-:S04]  /*8750*/  USEL UR4, UR4, UR5, !UP0 ;  /* 0x0000000504047287 */ /* 0x000fc8000c000000 */
[----:B------:R-:W-:Y:S02]  /*8760*/  IMAD.U32 R18, RZ, RZ, UR7 ;  /* 0x00000007ff127e24 */ /* 0x000fe4000f8e00ff */
[----:B------:R-:W-:-:S07]  /*8770*/  IMAD.U32 R19, RZ, RZ, UR4 ;  /* 0x00000004ff137e24 */ /* 0x000fce000f8e00ff */
.L_x_194:
[----:B------:R-:W-:Y:S02]  /*8780*/  LOP3.LUT P0, RZ, R0, 0xff, RZ, 0xc0, !PT ;  /* 0x000000ff00ff7812 */ /* 0x000fe4000780c0ff */
[----:B------:R-:W-:-:S11]  /*8790*/  LOP3.LUT R113, R113, 0x1, RZ, 0x3c, !PT ;  /* 0x0000000171717812 */ /* 0x000fd600078e3cff */
[----:B------:R-:W-:Y:S05]  /*87a0*/  @P0 BRA `(.L_x_197) ;  /* 0xffffff8c00640947 */ /* 0x000fea000383ffff */
[----:B------:R-:W-:Y:S05]  /*87b0*/  EXIT ;  /* 0x000000000000794d */ /* 0x000fea0003800000 */
.L_x_12:
[----:B------:R-:W-:-:S08]  /*87c0*/  ISETP.NE.AND P0, PT, RZ, UR8, PT ;  /* 0x00000008ff007c0c */ /* 0x000fd0000bf05270 */
[----:B-----5:R-:W0:-:S00]  /*87d0*/  USETMAXREG.DEALLOC.CTAPOOL 0x28 ;  /* 0x00000028000079c8 */ /* 0x020e0000080e0500 */
[----:B------:R-:W-:Y:S05]  /*87e0*/  @P0 EXIT ;  /* 0x000000000000094d */ /* 0x000fea0003800000 */
[----:B0-----:R-:W-:Y:S01]  /*87f0*/  LOP3.LUT P0, RZ, R5, 0xff, RZ, 0xc0, !PT ;  /* 0x000000ff05ff7812 */ /* 0x001fe2000780c0ff */
[----:B------:R-:W-:Y:S02]  /*8800*/  IMAD.MOV.U32 R8, RZ, RZ, 0x1 ;  /* 0x00000001ff087424 */ /* 0x000fe400078e00ff */
[----:B------:R-:W-:-:S10]  /*8810*/  IMAD.MOV.U32 R0, RZ, RZ, RZ ;  /* 0x000000ffff007224 */ /* 0x000fd400078e00ff */
[----:B------:R-:W-:Y:S05]  /*8820*/  @!P0 BRA `(.L_x_198) ;  /* 0x0000000c004c8947 */ /* 0x000fea0003800000 */
[----:B------:R-:W-:Y:S01]  /*8830*/  LOP3.LUT P0, RZ, R4, 0x1f, RZ, 0xc0, !PT ;  /* 0x0000001f04ff7812 */ /* 0x000fe2000780c0ff */
[----:B------:R-:W-:Y:S01]  /*8840*/  ULDC UR5, c[0x0][0x658] ;  /* 0x0001960000057ab9 */ /* 0x000fe20000000800 */
[----:B------:R-:W-:Y:S01]  /*8850*/  UMOV UR6, 0xffffffff ;  /* 0xffffffff00067882 */ /* 0x000fe20000000000 */
[----:B------:R-:W-:Y:S01]  /*8860*/  BSSY B0, `(.L_x_198) ;  /* 0x00000cf000007945 */ /* 0x000fe20003800000 */
[----:B------:R-:W-:Y:S01]  /*8870*/  USHF.L.U32 UR6, UR6, UR5, URZ ;  /* 0x0000000506067299 */ /* 0x000fe2000800063f */
[C---:B------:R-:W-:Y:S01]  /*8880*/  ISETP.NE.AND P3, PT, R3.reuse, RZ, PT ;  /* 0x000000ff0300720c */ /* 0x040fe20003f65270 */
[----:B------:R-:W-:Y:S01]  /*8890*/  IMAD.MOV.U32 R9, RZ, RZ, 0x1 ;  /* 0x00000001ff097424 */ /* 0x000fe200078e00ff */
[----:B------:R-:W-:Y:S01]  /*88a0*/  ISETP.NE.OR P0, PT, R3, RZ, !P0 ;  /* 0x000000ff0300720c */ /* 0x000fe20004705670 */
[----:B------:R-:W-:Y:S01]  /*88b0*/  IMAD.MOV.U32 R8, RZ, RZ, 0x1 ;  /* 0x00000001ff087424 */ /* 0x000fe200078e00ff */
[----:B------:R-:W-:Y:S01]  /*88c0*/  ULDC UR4, c[0x0][0x600] ;  /* 0x0001800000047ab9 */ /* 0x000fe20000000800 */
[----:B------:R-:W-:Y:S01]  /*88d0*/  IMAD.MOV.U32 R0, RZ, RZ, RZ ;  /* 0x000000ffff007224 */ /* 0x000fe200078e00ff */
[----:B------:R-:W-:Y:S01]  /*88e0*/  UMOV UR7, 0x1 ;  /* 0x0000000100077882 */ /* 0x000fe20000000000 */
[----:B------:R-:W-:-:S02]  /*88f0*/  UIADD3 UR21, UR37, 0x1, URZ ;  /* 0x0000000125157890 */ /* 0x000fc4000fffe03f */
[----:B------:R-:W-:Y:S02]  /*8900*/  ULOP3.LUT UR13, UR40, 0x2, URZ, 0xfc, !UPT ;  /* 0x00000002280d7892 */ /* 0x000fe4000f8efc3f */
[----:B------:R-:W-:Y:S02]  /*8910*/  UIADD3 UR4, UR4, -0x1, URZ ;  /* 0xffffffff04047890 */ /* 0x000fe4000fffe03f */
[----:B------:R-:W-:Y:S02]  /*8920*/  USHF.L.U32 UR5, UR7, UR5, URZ ;  /* 0x0000000507057299 */ /* 0x000fe4000800063f */
[----:B------:R-:W-:Y:S01]  /*8930*/  ULOP3.LUT UR6, URZ, UR6, URZ, 0x33, !UPT ;  /* 0x000000063f067292 */ /* 0x000fe2000f8e333f */
[----:B------:R-:W-:-:S11]  /*8940*/  ULDC.64 UR30, c[0x0][0x198] ;  /* 0x00006600001e7ab9 */ /* 0x000fd60000000a00 */
.L_x_210:
[----:B------:R-:W-:-:S03]  /*8950*/  UMOV UR7, 0xffffffff ;  /* 0xffffffff00077882 */ /* 0x000fc60000000000 */
[----:B------:R-:W-:Y:S05]  /*8960*/  BRA.DIV UR7, `(.L_x_199) ;  /* 0x0000001207147947 */ /* 0x000fea000b800000 */
[----:B------:R-:W-:-:S13]  /*8970*/  ELECT P6, URZ, PT ;  /* 0x00000000003f782f */ /* 0x000fda00038c0000 */
.L_x_223:
[----:B------:R-:W0:Y:S01]  /*8980*/  LDC R3, c[0x0][0x28c] ;  /* 0x0000a300ff037b82 */ /* 0x000e220000000800 */
[----:B------:R-:W-:Y:S01]  /*8990*/  BSSY B1, `(.L_x_200) ;  /* 0x0000044000017945 */ /* 0x000fe20003800000 */
[----:B0-----:R-:W-:-:S13]  /*89a0*/  ISETP.LT.OR P6, PT, R3, 0x1, !P6 ;  /* 0x000000010300780c */ /* 0x001fda00077c1670 */
[----:B------:R-:W-:Y:S05]  /*89b0*/  @P6 BRA `(.L_x_201) ;  /* 0x0000000400046947 */ /* 0x000fea0003800000 */
[----:B------:R-:W-:Y:S02]  /*89c0*/  IMAD.SHL.U32 R19, R19, 0x40, RZ ;  /* 0x0000004013137824 */ /* 0x000fe400078e00ff */
[----:B------:R-:W-:Y:S02]  /*89d0*/  IMAD R18, R18, 0xa0, RZ ;  /* 0x000000a012127824 */ /* 0x000fe400078e02ff */
[----:B------:R-:W-:Y:S02]  /*89e0*/  IMAD.MOV.U32 R11, RZ, RZ, RZ ;  /* 0x000000ffff0b7224 */ /* 0x000fe400078e00ff */
[----:B------:R-:W-:Y:S02]  /*89f0*/  IMAD.U32 R12, RZ, RZ, UR21 ;  /* 0x00000015ff0c7e24 */ /* 0x000fe4000f8e00ff */
[----:B------:R-:W-:Y:S02]  /*8a00*/  IMAD.MOV.U32 R3, RZ, RZ, R8 ;  /* 0x000000ffff037224 */ /* 0x000fe400078e0008 */
[----:B------:R-:W-:-:S07]  /*8a10*/  IMAD.MOV.U32 R4, RZ, RZ, R0 ;  /* 0x000000ffff047224 */ /* 0x000fce00078e0000 */
.L_x_205:
[----:B------:R-:W0:Y:S01]  /*8a20*/  S2R R6, SR_CgaCtaId ;  /* 0x0000000000067919 */ /* 0x000e220000008800 */
[----:B------:R-:W-:-:S04]  /*8a30*/  MOV R5, 0x400 ;  /* 0x0000040000057802 */ /* 0x000fc80000000f00 */
[----:B0-----:R-:W-:Y:S02]  /*8a40*/  LEA R7, R6, R5, 0x18 ;  /* 0x0000000506077211 */ /* 0x001fe400078ec0ff */
[----:B------:R-:W-:Y:S01]  /*8a50*/  SHF.L.U32 R5, R3, 0x1f, RZ ;  /* 0x0000001f03057819 */ /* 0x000fe200000006ff */
[----:B------:R-:W0:Y:S02]  /*8a60*/  @!P3 LDC R6, c[0x0][0x500] ;  /* 0x00014000ff06bb82 */ /* 0x000e240000000800 */
[----:B------:R-:W-:-:S04]  /*8a70*/  IMAD R10, R4, 0x8, R7 ;  /* 0x00000008040a7824 */ /* 0x000fc800078e0207 */
[----:B------:R-:W1:Y:S02]  /*8a80*/  SYNCS.PHASECHK.TRANS64.TRYWAIT P1, [R10+URZ+0x20], R5 ;  /* 0x000020050a0075a7 */ /* 0x000e64000802017f */
[----:B-1----:R-:W-:Y:S05]  /*8a90*/  @!P1 BRA `(.L_x_202) ;  /* 0x0000000c00e89947 */ /* 0x002fea0003800000 */
.L_x_224:
[----:B------:R-:W-:Y:S01]  /*8aa0*/  UPRMT UR7, UR13, 0x9910, URZ ;  /* 0x000099100d077896 */ /* 0x000fe2000800003f */
[----:B0-----:R0:W-:Y:S03]  /*8ab0*/  @!P3 SYNCS.ARRIVE.TRANS64 RZ, [R10+URZ], R6 ;  /* 0x000000060affb9a7 */ /* 0x0011e6000800003f */
[----:B------:R-:W-:-:S06]  /*8ac0*/  UISETP.NE.AND UP0, UPT, UR7, 0x2, UPT ;  /* 0x000000020700788c */ /* 0x000fcc000bf05270 */
[----:B------:R-:W-:-:S13]  /*8ad0*/  PLOP3.LUT P1, PT, PT, PT, UP0, 0x80, 0x0 ;  /* 0x000000000000781c */ /* 0x000fda0003f2f008 */
[----:B0-----:R-:W-:Y:S05]  /*8ae0*/  @P1 BRA `(.L_x_203) ;  /* 0x0000000000041947 */ /* 0x001fea0003800000 */
[----:B------:R-:W-:Y:S01]  /*8af0*/  BPT.TRAP 0x1 ;  /* 0x000000040000795c */ /* 0x000fe20000300000 */
.L_x_203:
[----:B------:R-:W-:Y:S05]  /*8b00*/  @P0 BRA `(.L_x_204) ;  /* 0x0000000000040947 */ /* 0x000fea0003800000 */
[----:B------:R-:W-:Y:S01]  /*8b10*/  BPT.TRAP 0x1 ;  /* 0x000000040000795c */ /* 0x000fe20000300000 */
.L_x_204:
[C-C-:B-1----:R-:W-:Y:S01]  /*8b20*/  IMAD R5, R4.reuse, 0x4000, R7.reuse ;  /* 0x0000400004057824 */ /* 0x142fe200078e0207 */
[----:B------:R-:W-:Y:S01]  /*8b30*/  R2UR UR34, R11 ;  /* 0x000000000b2272ca */ /* 0x000fe200000e0000 */
[----:B------:R-:W-:Y:S01]  /*8b40*/  IMAD R7, R4, 0xa000, R7 ;  /* 0x0000a00004077824 */ /* 0x000fe200078e0207 */
[----:B------:R-:W-:Y:S01]  /*8b50*/  R2UR UR33, R10 ;  /* 0x000000000a2172ca */ /* 0x000fe200000e0000 */
[----:B------:R-:W-:Y:S01]  /*8b60*/  VIADD R12, R12, 0xffffffff ;  /* 0xffffffff0c0c7836 */ /* 0x000fe20000000000 */
[----:B------:R-:W-:Y:S01]  /*8b70*/  R2UR UR24, R5 ;  /* 0x00000000051872ca */ /* 0x000fe200000e0000 */
[----:B------:R-:W-:Y:S01]  /*8b80*/  UIADD3 UR14, UP0, UR30, 0xf0, URZ ;  /* 0x000000f01e0e7890 */ /* 0x000fe2000ff1e03f */
[----:B------:R-:W-:Y:S01]  /*8b90*/  R2UR UR8, R7 ;  /* 0x00000000070872ca */ /* 0x000fe200000e0000 */
[----:B------:R-:W-:Y:S01]  /*8ba0*/  UIADD3 UR42, UP1, UR30, 0x1f0, URZ ;  /* 0x000001f01e2a7890 */ /* 0x000fe2000ff3e03f */
[----:B------:R-:W-:Y:S01]  /*8bb0*/  R2UR UR36, R2 ;  /* 0x00000000022472ca */ /* 0x000fe200000e0000 */
[----:B------:R-:W-:Y:S01]  /*8bc0*/  UIADD3.X UR15, URZ, UR31, URZ, UP0, !UPT ;  /* 0x0000001f3f0f7290 */ /* 0x000fe200087fe43f */
[----:B------:R-:W-:Y:S01]  /*8bd0*/  R2UR UR35, R19 ;  /* 0x00000000132372ca */ /* 0x000fe200000e0000 */
[----:B------:R-:W-:Y:S01]  /*8be0*/  UIADD3.X UR43, URZ, UR31, URZ, UP1, !UPT ;  /* 0x0000001f3f2b7290 */ /* 0x000fe20008ffe43f */
[----:B------:R-:W-:Y:S01]  /*8bf0*/  R2UR UR19, R18 ;  /* 0x00000000121372ca */ /* 0x000fe200000e0000 */
[----:B------:R-:W-:Y:S01]  /*8c00*/  UIADD3 UR26, UR34, 0x80, URZ ;  /* 0x00000080221a7890 */ /* 0x000fe2000fffe03f */
[----:B------:R-:W-:Y:S01]  /*8c10*/  ISETP.GT.AND P2, PT, R12, 0x1, PT ;  /* 0x000000010c00780c */ /* 0x000fe20003f44270 */
[----:B------:R-:W-:Y:S01]  /*8c20*/  VIADD R4, R4, 0x1 ;  /* 0x0000000104047836 */ /* 0x000fe20000000000 */
[----:B------:R-:W-:Y:S01]  /*8c30*/  UMOV UR22, 0x0 ;  /* 0x0000000000167882 */ /* 0x000fe20000000000 */
[----:B------:R-:W-:Y:S01]  /*8c40*/  UIADD3 UR32, UR24, 0x180, URZ ;  /* 0x0000018018207890 */ /* 0x000fe2000fffe03f */
[----:B------:R-:W-:Y:S01]  /*8c50*/  VIADD R11, R11, 0x100 ;  /* 0x000001000b0b7836 */ /* 0x000fe20000000000 */
[----:B------:R-:W-:Y:S01]  /*8c60*/  UIADD3 UR24, UR24, 0x2180, URZ ;  /* 0x0000218018187890 */ /* 0x000fe2000fffe03f */
[----:B------:R-:W-:Y:S01]  /*8c70*/  ISETP.NE.AND P1, PT, R4, 0x4, PT ;  /* 0x000000040400780c */ /* 0x000fe20003f25270 */
[----:B------:R-:W-:-:S02]  /*8c80*/  UIADD3 UR16, UR8, 0x10180, URZ ;  /* 0x0001018008107890 */ /* 0x000fc4000fffe03f */
[----:B------:R-:W-:Y:S01]  /*8c90*/  UIADD3 UR8, UR8, 0x15180, URZ ;  /* 0x0001518008087890 */ /* 0x000fe2000fffe03f */
[----:B------:R-:W-:Y:S01]  /*8ca0*/  SEL R6, RZ, 0x1, P1 ;  /* 0x00000001ff067807 */ /* 0x000fe20000800000 */
[----:B------:R-:W-:Y:S01]  /*8cb0*/  UMOV UR23, 0x10000000 ;  /* 0x1000000000177882 */ /* 0x000fe20000000000 */
[----:B------:R-:W-:Y:S01]  /*8cc0*/  UMOV UR25, UR33 ;  /* 0x0000002100197c82 */ /* 0x000fe20008000000 */
[----:B------:R-:W-:Y:S01]  /*8cd0*/  UMOV UR28, UR36 ;  /* 0x00000024001c7c82 */ /* 0x000fe20008000000 */
[----:B------:R-:W-:Y:S01]  /*8ce0*/  UMOV UR27, UR35 ;  /* 0x00000023001b7c82 */ /* 0x000fe20008000000 */
[----:B------:R-:W-:Y:S01]  /*8cf0*/  UMOV UR17, UR33 ;  /* 0x0000002100117c82 */ /* 0x000fe20008000000 */
[----:B------:R-:W-:Y:S01]  /*8d00*/  UMOV UR18, UR34 ;  /* 0x0000002200127c82 */ /* 0x000fe20008000000 */
[----:B------:R-:W-:Y:S01]  /*8d10*/  UMOV UR20, UR36 ;  /* 0x0000002400147c82 */ /* 0x000fe20008000000 */
[----:B------:R0:W-:Y:S01]  /*8d20*/  UTMALDG.3D [UR32], [UR14], desc[UR22] ;  /* 0x000016200e0075b4 */ /* 0x0001e20008011000 */
[----:B------:R-:W-:Y:S01]  /*8d30*/  UMOV UR9, UR33 ;  /* 0x0000002100097c82 */ /* 0x000fe20008000000 */
[----:B------:R-:W-:Y:S01]  /*8d40*/  UMOV UR11, UR19 ;  /* 0x00000013000b7c82 */ /* 0x000fe20008000000 */
[----:B------:R-:W-:Y:S01]  /*8d50*/  UMOV UR12, UR36 ;  /* 0x00000024000c7c82 */ /* 0x000fe20008000000 */
[----:B------:R-:W-:Y:S01]  /*8d60*/  UMOV UR10, UR26 ;  /* 0x0000001a000a7c82 */ /* 0x000fe20008000000 */
[----:B------:R-:W-:-:S02]  /*8d70*/  LOP3.LUT R3, R3, R6, RZ, 0x3c, !PT ;  /* 0x0000000603037212 */ /* 0x000fc400078e3cff */
[----:B------:R-:W-:Y:S01]  /*8d80*/  SEL R4, R4, RZ, P1 ;  /* 0x000000ff04047207 */ /* 0x000fe20000800000 */
[----:B------:R0:W-:Y:S01]  /*8d90*/  UTMALDG.3D [UR24], [UR14], desc[UR22] ;  /* 0x000016180e0075b4 */ /* 0x0001e20008011000 */
[----:B------:R0:W-:Y:S01]  /*8da0*/  UTMALDG.3D [UR16], [UR42], desc[UR22] ;  /* 0x000016102a0075b4 */ /* 0x0001e20008011000 */
[----:B------:R0:W-:Y:S02]  /*8db0*/  UTMALDG.3D [UR8], [UR42], desc[UR22] ;  /* 0x000016082a0075b4 */ /* 0x0001e40008011000 */
[----:B0-----:R-:W-:Y:S05]  /*8dc0*/  @P2 BRA `(.L_x_205) ;  /* 0xfffffffc00142947 */ /* 0x001fea000383ffff */
.L_x_201:
[----:B------:R-:W-:Y:S05]  /*8dd0*/  BSYNC B1 ;  /* 0x0000000000017941 */ /* 0x000fea0003800000 */
.L_x_200:
[----:B------:R-:W-:Y:S01]  /*8de0*/  LOP3.LUT P4, RZ, R9, 0xff, RZ, 0xc0, !PT ;  /* 0x000000ff09ff7812 */ /* 0x000fe2000788c0ff */
[----:B------:R-:W-:Y:S01]  /*8df0*/  VIADD R0, R0, UR37 ;  /* 0x0000002500007c36 */ /* 0x000fe20008000000 */
[----:B------:R-:W-:Y:S01]  /*8e00*/  ULDC.64 UR8, c[0x0][0x650] ;  /* 0x0001940000087ab9 */ /* 0x000fe20000000a00 */
[----:B------:R-:W-:Y:S01]  /*8e10*/  BSSY B1, `(.L_x_206) ;  /* 0x0000071000017945 */ /* 0x000fe20003800000 */
[----:B------:R-:W-:Y:S01]  /*8e20*/  IMAD.MOV.U32 R19, RZ, RZ, -0x1 ;  /* 0xffffffffff137424 */ /* 0x000fe200078e00ff */
[----:B------:R-:W-:Y:S01]  /*8e30*/  PRMT R9, RZ, 0x7610, R9 ;  /* 0x00007610ff097816 */ /* 0x000fe20000000009 */
[----:B------:R-:W-:Y:S01]  /*8e40*/  IMAD.MOV.U32 R18, RZ, RZ, -0x1 ;  /* 0xffffffffff127424 */ /* 0x000fe200078e00ff */
[C---:B------:R-:W-:Y:S02]  /*8e50*/  ISETP.GT.U32.AND P1, PT, R0.reuse, 0x3, PT ;  /* 0x000000030000780c */ /* 0x040fe40003f24070 */
[----:B------:R-:W-:Y:S02]  /*8e60*/  SHF.R.U32.HI R2, RZ, 0x2, R0 ;  /* 0x00000002ff027819 */ /* 0x000fe40000011600 */
[----:B------:R-:W-:-:S02]  /*8e70*/  LOP3.LUT R0, R0, 0x3, RZ, 0xc0, !PT ;  /* 0x0000000300007812 */ /* 0x000fc400078ec0ff */
[----:B------:R-:W0:Y:S01]  /*8e80*/  @P4 S2R R4, SR_CgaCtaId ;  /* 0x0000000000044919 */ /* 0x000e220000008800 */
[----:B------:R-:W-:Y:S02]  /*8e90*/  @P4 MOV R3, 0x400 ;  /* 0x0000040000034802 */ /* 0x000fe40000000f00 */
[----:B------:R-:W-:-:S04]  /*8ea0*/  LOP3.LUT R2, R2, 0x1, RZ, 0xc0, !PT ;  /* 0x0000000102027812 */ /* 0x000fc800078ec0ff */
[----:B------:R-:W-:Y:S02]  /*8eb0*/  ISETP.NE.U32.AND P2, PT, R2, 0x1, PT ;  /* 0x000000010200780c */ /* 0x000fe40003f45070 */
[----:B0-----:R-:W-:Y:S01]  /*8ec0*/  @P4 LEA R3, R4, R3, 0x18 ;  /* 0x0000000304034211 */ /* 0x001fe200078ec0ff */
[----:B------:R-:W-:-:S03]  /*8ed0*/  IMAD.U32 R4, RZ, RZ, UR37 ;  /* 0x00000025ff047e24 */ /* 0x000fc6000f8e00ff */
[----:B------:R0:W-:Y:S01]  /*8ee0*/  @P4 SYNCS.ARRIVE.TRANS64.A1T0 RZ, [R3+URZ+0x78], RZ ;  /* 0x000078ff03ff49a7 */ /* 0x0001e2000810003f */
[----:B------:R-:W-:Y:S02]  /*8ef0*/  IADD3 R16, P4, R16, UR48, RZ ;  /* 0x0000003010107c10 */ /* 0x000fe4000ff9e0ff */
[----:B------:R-:W-:Y:S02]  /*8f00*/  ISETP.LT.U32.AND P1, PT, R4, 0x4, P1 ;  /* 0x000000040400780c */ /* 0x000fe40000f21070 */
[----:B------:R-:W-:Y:S02]  /*8f10*/  IADD3.X R17, R17, UR39, RZ, P4, !PT ;  /* 0x0000002711117c10 */ /* 0x000fe4000a7fe4ff */
[----:B------:R-:W-:Y:S02]  /*8f20*/  ISETP.GE.U32.AND P4, PT, R16, UR8, PT ;  /* 0x0000000810007c0c */ /* 0x000fe4000bf86070 */
[----:B0-----:R-:W-:Y:S02]  /*8f30*/  SEL R3, RZ, 0x1, !P1 ;  /* 0x00000001ff037807 */ /* 0x001fe40004800000 */
[----:B------:R-:W-:-:S02]  /*8f40*/  ISETP.GE.U32.AND.EX P1, PT, R17, UR9, PT, P4 ;  /* 0x0000000911007c0c */ /* 0x000fc4000bf26140 */
[----:B------:R-:W-:-:S04]  /*8f50*/  ISETP.GT.U32.AND P2, PT, R4, 0x3, !P2 ;  /* 0x000000030400780c */ /* 0x000fc80005744070 */
[----:B------:R-:W-:-:S04]  /*8f60*/  SEL R2, RZ, 0x1, !P2 ;  /* 0x00000001ff027807 */ /* 0x000fc80005000000 */
[--C-:B------:R-:W-:Y:S01]  /*8f70*/  LOP3.LUT R8, R2, R8, R3.reuse, 0x96, !PT ;  /* 0x0000000802087212 */ /* 0x100fe200078e9603 */
[----:B------:R-:W-:Y:S01]  /*8f80*/  IMAD.MOV.U32 R2, RZ, RZ, -0x1 ;  /* 0xffffffffff027424 */ /* 0x000fe200078e00ff */
[----:B------:R-:W-:Y:S01]  /*8f90*/  PRMT R3, RZ, 0x7610, R3 ;  /* 0x00007610ff037816 */ /* 0x000fe20000000003 */
[----:B------:R-:W-:Y:S06]  /*8fa0*/  @P1 BRA `(.L_x_207) ;  /* 0x00000004005c1947 */ /* 0x000fec0003800000 */
[----:B------:R-:W0:Y:S01]  /*8fb0*/  S2UR UR7, SR_CTAID.X ;  /* 0x00000000000779c3 */ /* 0x000e220000002500 */
[----:B------:R-:W-:Y:S01]  /*8fc0*/  ULDC.64 UR8, c[0x0][0x628] ;  /* 0x00018a0000087ab9 */ /* 0x000fe20000000a00 */
[----:B------:R-:W-:Y:S01]  /*8fd0*/  ULDC UR10, c[0x0][0x150] ;  /* 0x00005400000a7ab9 */ /* 0x000fe20000000800 */
[----:B------:R-:W-:Y:S01]  /*8fe0*/  ISETP.NE.U32.AND P1, PT, RZ, UR8, PT ;  /* 0x00000008ff007c0c */ /* 0x000fe2000bf25070 */
[----:B------:R-:W-:Y:S01]  /*8ff0*/  ULDC UR11, c[0x0][0x630] ;  /* 0x00018c00000b7ab9 */ /* 0x000fe20000000800 */
[----:B------:R-:W-:Y:S01]  /*9000*/  ULDC UR14, c[0x0][0x154] ;  /* 0x00005500000e7ab9 */ /* 0x000fe20000000800 */
[----:B------:R-:W-:Y:S01]  /*9010*/  IMAD.MOV.U32 R2, RZ, RZ, R16 ;  /* 0x000000ffff027224 */ /* 0x000fe200078e0010 */
[----:B------:R-:W-:Y:S01]  /*9020*/  ISETP.NE.AND.EX P1, PT, RZ, UR9, PT, P1 ;  /* 0x00000009ff007c0c */ /* 0x000fe2000bf25310 */
[----:B------:R-:W1:Y:S01]  /*9030*/  S2UR UR12, SR_CTAID.Y ;  /* 0x00000000000c79c3 */ /* 0x000e620000002600 */
[----:B0-----:R-:W-:-:S05]  /*9040*/  I2FP.F32.U32 R3, UR7 ;  /* 0x0000000700037c45 */ /* 0x001fca0008201000 */
[----:B------:R-:W-:Y:S01]  /*9050*/  FMUL R12, R3, UR10 ;  /* 0x0000000a030c7c20 */ /* 0x000fe20008400000 */
[----:B------:R-:W-:-:S05]  /*9060*/  IMAD.MOV.U32 R3, RZ, RZ, R17 ;  /* 0x000000ffff037224 */ /* 0x000fca00078e0011 */
[----:B------:R-:W-:Y:S05]  /*9070*/  @!P1 BRA `(.L_x_208) ;  /* 0x0000000000289947 */ /* 0x000fea0003800000 */
[----:B------:R-:W-:Y:S02]  /*9080*/  ULDC UR10, c[0x0][0x634] ;  /* 0x00018d00000a7ab9 */ /* 0x000fe40000000800 */
[----:B------:R-:W-:-:S05]  /*9090*/  IADD3 R7, P1, R16, UR10, RZ ;  /* 0x0000000a10077c10 */ /* 0x000fca000ff3e0ff */
[----:B------:R-:W-:-:S04]  /*90a0*/  IMAD.X R11, RZ, RZ, R17, P1 ;  /* 0x000000ffff0b7224 */ /* 0x000fc800008e0611 */
[----:B------:R-:W-:-:S04]  /*90b0*/  IMAD.WIDE.U32 R4, R11, UR8, RZ ;  /* 0x000000080b047c25 */ /* 0x000fc8000f8e00ff */
[----:B------:R-:W-:-:S04]  /*90c0*/  IMAD.WIDE.U32 R4, P1, R7, UR9, R4 ;  /* 0x0000000907047c25 */ /* 0x000fc8000f820004 */
[----:B------:R-:W-:-:S04]  /*90d0*/  IMAD.WIDE.U32 R6, R7, UR8, RZ ;  /* 0x0000000807067c25 */ /* 0x000fc8000f8e00ff */
[----:B------:R-:W-:Y:S01]  /*90e0*/  IMAD.X R3, RZ, RZ, RZ, P1 ;  /* 0x000000ffff037224 */ /* 0x000fe200008e06ff */
[----:B------:R-:W-:Y:S01]  /*90f0*/  IADD3 RZ, P1, R7, R4, RZ ;  /* 0x0000000407ff7210 */ /* 0x000fe20007f3e0ff */
[----:B------:R-:W-:-:S04]  /*9100*/  IMAD.MOV.U32 R2, RZ, RZ, R5 ;  /* 0x000000ffff027224 */ /* 0x000fc800078e0005 */
[----:B------:R-:W-:-:S08]  /*9110*/  IMAD.WIDE.U32.X R2, R11, UR9, R2, P1 ;  /* 0x000000090b027c25 */ /* 0x000fd000088e0402 */
.L_x_208:
[--C-:B------:R-:W-:Y:S01]  /*9120*/  SHF.R.U64 R10, R2, UR11, R3.reuse ;  /* 0x0000000b020a7c19 */ /* 0x100fe20008001203 */
[----:B------:R-:W0:Y:S01]  /*9130*/  F2I.U32.TRUNC.NTZ R12, R12 ;  /* 0x0000000c000c7305 */ /* 0x000e22000020f000 */
[----:B------:R-:W-:Y:S01]  /*9140*/  SHF.R.U32.HI R2, RZ, UR11, R3 ;  /* 0x0000000bff027c19 */ /* 0x000fe20008011603 */
[----:B------:R-:W-:Y:S01]  /*9150*/  ULDC.64 UR8, c[0x0][0x620] ;  /* 0x0001880000087ab9 */ /* 0x000fe20000000a00 */
[----:B------:R-:W-:Y:S01]  /*9160*/  IADD3 R5, P1, RZ, -R10, RZ ;  /* 0x8000000aff057210 */ /* 0x000fe20007f3e0ff */
[----:B------:R-:W2:Y:S01]  /*9170*/  LDC R14, c[0x0][0x610] ;  /* 0x00018400ff0e7b82 */ /* 0x000ea20000000800 */
[----:B-1----:R-:W-:Y:S01]  /*9180*/  I2FP.F32.U32 R4, UR12 ;  /* 0x0000000c00047c45 */ /* 0x002fe20008201000 */
[----:B------:R-:W-:Y:S01]  /*9190*/  ULDC UR11, c[0x0][0x658] ;  /* 0x00019600000b7ab9 */ /* 0x000fe20000000800 */
[----:B------:R-:W-:Y:S01]  /*91a0*/  ULDC UR16, c[0x0][0x648] ;  /* 0x0001920000107ab9 */ /* 0x000fe20000000800 */
[----:B------:R-:W-:Y:S02]  /*91b0*/  IMAD.X R2, RZ, RZ, ~R2, P1 ;  /* 0x000000ffff027224 */ /* 0x000fe400008e0e02 */
[----:B------:R-:W-:Y:S01]  /*91c0*/  FMUL R6, R4, UR14 ;  /* 0x0000000e04067c20 */ /* 0x000fe20008400000 */
[----:B------:R-:W-:Y:S01]  /*91d0*/  ULDC.64 UR14, c[0x0][0x640] ;  /* 0x00019000000e7ab9 */ /* 0x000fe20000000a00 */
[----:B------:R-:W-:Y:S01]  /*91e0*/  IMAD R4, R2, UR8, RZ ;  /* 0x0000000802047c24 */ /* 0x000fe2000f8e02ff */
[----:B------:R-:W-:Y:S01]  /*91f0*/  ISETP.NE.U32.AND P1, PT, RZ, UR14, PT ;  /* 0x0000000eff007c0c */ /* 0x000fe2000bf25070 */
[C---:B------:R-:W-:Y:S01]  /*9200*/  IMAD.WIDE.U32 R2, R5.reuse, UR8, R16 ;  /* 0x0000000805027c25 */ /* 0x040fe2000f8e0010 */
[----:B0-----:R-:W-:Y:S01]  /*9210*/  R2UR UR8, R12 ;  /* 0x000000000c0872ca */ /* 0x001fe200000e0000 */
[----:B------:R-:W0:Y:S01]  /*9220*/  F2I.U32.TRUNC.NTZ R6, R6 ;  /* 0x0000000600067305 */ /* 0x000e22000020f000 */
[----:B------:R-:W-:Y:S01]  /*9230*/  ISETP.NE.AND.EX P1, PT, RZ, UR15, PT, P1 ;  /* 0x0000000fff007c0c */ /* 0x000fe2000bf25310 */
[----:B------:R-:W-:Y:S01]  /*9240*/  IMAD R5, R5, UR9, R4 ;  /* 0x0000000905057c24 */ /* 0x000fe2000f8e0204 */
[----:B------:R-:W-:-:S03]  /*9250*/  ULDC UR9, c[0x0][0x618] ;  /* 0x0001860000097ab9 */ /* 0x000fc60000000800 */
[----:B------:R-:W-:-:S05]  /*9260*/  IMAD.IADD R3, R3, 0x1, R5 ;  /* 0x0000000103037824 */ /* 0x000fca00078e0205 */
[--C-:B------:R-:W-:Y:S02]  /*9270*/  SHF.R.U64 R12, R2, UR9, R3.reuse ;  /* 0x00000009020c7c19 */ /* 0x100fe40008001203 */
[----:B------:R-:W-:Y:S01]  /*9280*/  SHF.R.U32.HI R3, RZ, UR9, R3 ;  /* 0x00000009ff037c19 */ /* 0x000fe20008011603 */
[----:B------:R-:W-:Y:S01]  /*9290*/  ULDC UR9, c[0x0][0x608] ;  /* 0x0001820000097ab9 */ /* 0x000fe20000000800 */
[----:B0-----:R-:W-:Y:S02]  /*92a0*/  R2UR UR10, R6 ;  /* 0x00000000060a72ca */ /* 0x001fe400000e0000 */
[--C-:B------:R-:W-:Y:S02]  /*92b0*/  SHF.R.U64 R13, R12, UR9, R3.reuse ;  /* 0x000000090c0d7c19 */ /* 0x100fe40008001203 */
[----:B------:R-:W-:Y:S01]  /*92c0*/  SHF.R.U32.HI R2, RZ, UR9, R3 ;  /* 0x00000009ff027c19 */ /* 0x000fe20008011603 */
[----:B------:R-:W-:-:S03]  /*92d0*/  UIADD3 UR9, -UR8, URZ, URZ ;  /* 0x0000003f08097290 */ /* 0x000fc6000fffe13f */
[--C-:B------:R-:W-:Y:S01]  /*92e0*/  SHF.R.U64 R15, R13, UR11, R2.reuse ;  /* 0x0000000b0d0f7c19 */ /* 0x100fe20008001202 */
[----:B------:R-:W-:Y:S01]  /*92f0*/  ULDC UR8, c[0x0][0x144] ;  /* 0x0000510000087ab9 */ /* 0x000fe20000000800 */
[----:B------:R-:W-:-:S03]  /*9300*/  SHF.R.U32.HI R3, RZ, UR11, R2 ;  /* 0x0000000bff037c19 */ /* 0x000fc60008011602 */
[----:B------:R-:W-:Y:S01]  /*9310*/  IMAD.MOV.U32 R2, RZ, RZ, R15 ;  /* 0x000000ffff027224 */ /* 0x000fe200078e000f */
[----:B------:R-:W-:Y:S06]  /*9320*/  @!P1 BRA `(.L_x_209) ;  /* 0x0000000000289947 */ /* 0x000fec0003800000 */
        /* <DEDUP_REMOVED lines=10> */
.L_x_209:
[----:B------:R-:W-:Y:S01]  /*93d0*/  UISETP.NE.AND UP0, UPT, UR38, URZ, UPT ;  /* 0x0000003f2600728c */ /* 0x000fe2000bf05270 */
[----:B------:R-:W-:Y:S01]  /*93e0*/  SHF.R.U64 R3, R2, UR16, R3 ;  /* 0x0000001002037c19 */ /* 0x000fe20008001203 */
[----:B------:R-:W-:Y:S01]  /*93f0*/  UIADD3 UR10, -UR10, URZ, URZ ;  /* 0x0000003f0a0a7290 */ /* 0x000fe2000fffe13f */
[----:B------:R-:W-:Y:S01]  /*9400*/  LOP3.LUT R2, R13, UR6, RZ, 0xc0, !PT ;  /* 0x000000060d027c12 */ /* 0x000fe2000f8ec0ff */
[----:B------:R-:W-:Y:S02]  /*9410*/  UIMAD UR7, UR8, UR9, UR7 ;  /* 0x00000009080772a4 */ /* 0x000fe4000f8e0207 */
[----:B------:R-:W-:Y:S01]  /*9420*/  IMAD.MOV R4, RZ, RZ, -R3 ;  /* 0x000000ffff047224 */ /* 0x000fe200078e0a03 */
[----:B------:R-:W-:Y:S01]  /*9430*/  ULDC UR8, c[0x0][0x148] ;  /* 0x0000520000087ab9 */ /* 0x000fe20000000800 */
[----:B------:R-:W-:Y:S01]  /*9440*/  IMAD R19, R3, UR5, R2 ;  /* 0x0000000503137c24 */ /* 0x000fe2000f8e0202 */
[----:B------:R-:W-:Y:S02]  /*9450*/  LOP3.LUT R3, R12, UR4, RZ, 0xc0, !PT ;  /* 0x000000040c037c12 */ /* 0x000fe4000f8ec0ff */
[----:B------:R-:W-:Y:S01]  /*9460*/  @UP0 UIMAD UR7, UR8, UR10, UR12 ;  /* 0x0000000a080702a4 */ /* 0x000fe2000f8e020c */
[----:B------:R-:W-:-:S02]  /*9470*/  PLOP3.LUT P1, PT, PT, PT, UP0, 0x80, 0x0 ;  /* 0x000000000000781c */ /* 0x000fc40003f2f008 */
[----:B------:R-:W-:Y:S02]  /*9480*/  ULDC UR8, c[0x0][0x638] ;  /* 0x00018e0000087ab9 */ /* 0x000fe40000000800 */
[----:B------:R-:W-:Y:S02]  /*9490*/  IMAD R2, R4, UR8, R15 ;  /* 0x0000000804027c24 */ /* 0x000fe4000f8e020f */
[----:B--2---:R-:W-:Y:S01]  /*94a0*/  IMAD R19, R19, R14, UR7 ;  /* 0x0000000713137e24 */ /* 0x004fe2000f8e020e */
[----:B------:R-:W-:Y:S01]  /*94b0*/  ULDC UR7, c[0x0][0x600] ;  /* 0x0001800000077ab9 */ /* 0x000fe20000000800 */
[----:B------:R-:W-:Y:S02]  /*94c0*/  IMAD.MOV.U32 R4, RZ, RZ, 0x1 ;  /* 0x00000001ff047424 */ /* 0x000fe400078e00ff */
[----:B------:R-:W-:-:S03]  /*94d0*/  IMAD R2, R2, UR7, R3 ;  /* 0x0000000702027c24 */ /* 0x000fc6000f8e0203 */
[----:B------:R-:W-:Y:S02]  /*94e0*/  PRMT R3, R4, 0x7610, R3 ;  /* 0x0000761004037816 */ /* 0x000fe40000000003 */
[----:B------:R-:W-:Y:S02]  /*94f0*/  SEL R18, R2, R19, !P1 ;  /* 0x0000001302127207 */ /* 0x000fe40004800000 */
[----:B------:R-:W-:Y:S01]  /*9500*/  SEL R19, R19, R2, !P1 ;  /* 0x0000000213137207 */ /* 0x000fe20004800000 */
[----:B------:R-:W-:-:S07]  /*9510*/  IMAD.MOV.U32 R2, RZ, RZ, R10 ;  /* 0x000000ffff027224 */ /* 0x000fce00078e000a */
.L_x_207:
[----:B------:R-:W-:Y:S05]  /*9520*/  BSYNC B1 ;  /* 0x0000000000017941 */ /* 0x000fea0003800000 */
.L_x_206:
[----:B------:R-:W-:-:S13]  /*9530*/  LOP3.LUT P1, RZ, R3, 0xff, RZ, 0xc0, !PT ;  /* 0x000000ff03ff7812 */ /* 0x000fda000782c0ff */
[----:B------:R-:W-:Y:S05]  /*9540*/  @P1 BRA `(.L_x_210) ;  /* 0xfffffff400001947 */ /* 0x000fea000383ffff */
[----:B------:R-:W-:Y:S05]  /*9550*/  BSYNC B0 ;  /* 0x0000000000007941 */ /* 0x000fea0003800000 */
.L_x_198:
[----:B------:R-:W-:-:S03]  /*9560*/  UMOV UR7, 0xffffffff ;  /* 0xffffffff00077882 */ /* 0x000fc60000000000 */
[----:B------:R-:W-:Y:S05]  /*9570*/  BRA.DIV UR7, `(.L_x_211) ;  /* 0x0000000607447947 */ /* 0x000fea000b800000 */
[----:B------:R-:W-:-:S13]  /*9580*/  ELECT P6, URZ, PT ;  /* 0x00000000003f782f */ /* 0x000fda00038c0000 */
.L_x_227:
[----:B------:R-:W-:Y:S04]  /*9590*/  BSSY B0, `(.L_x_212) ;  /* 0x000002c000007945 */ /* 0x000fe80003800000 */
[----:B------:R-:W-:Y:S05]  /*95a0*/  @!P6 BRA `(.L_x_213) ;  /* 0x0000000000a8e947 */ /* 0x000fea0003800000 */
[----:B------:R-:W-:-:S04]  /*95b0*/  ULOP3.LUT UR7, UR40, 0x2, URZ, 0xfc, !UPT ;  /* 0x0000000228077892 */ /* 0x000fc8000f8efc3f */
[----:B------:R-:W-:-:S06]  /*95c0*/  UISETP.NE.AND UP0, UPT, UR7, 0x3, UPT ;  /* 0x000000030700788c */ /* 0x000fcc000bf05270 */
[----:B------:R-:W-:-:S13]  /*95d0*/  PLOP3.LUT P0, PT, PT, PT, UP0, 0x80, 0x0 ;  /* 0x000000000000781c */ /* 0x000fda0003f0f008 */
[----:B------:R-:W-:Y:S05]  /*95e0*/  @!P0 BRA `(.L_x_214) ;  /* 0x0000000000048947 */ /* 0x000fea0003800000 */
[----:B------:R-:W-:Y:S01]  /*95f0*/  BPT.TRAP 0x1 ;  /* 0x000000040000795c */ /* 0x000fe20000300000 */
.L_x_214:
[----:B------:R-:W0:Y:S01]  /*9600*/  S2R R3, SR_CgaCtaId ;  /* 0x0000000000037919 */ /* 0x000e220000008800 */
[----:B------:R-:W-:-:S04]  /*9610*/  MOV R2, 0x400 ;  /* 0x0000040000027802 */ /* 0x000fc80000000f00 */
[----:B0-----:R-:W-:Y:S02]  /*9620*/  LEA R3, R3, R2, 0x18 ;  /* 0x0000000203037211 */ /* 0x001fe400078ec0ff */
[----:B------:R-:W-:-:S03]  /*9630*/  SHF.L.U32 R2, R8, 0x1f, RZ ;  /* 0x0000001f08027819 */ /* 0x000fc600000006ff */
[----:B------:R-:W-:-:S04]  /*9640*/  VIADD R3, R3, 0x20 ;  /* 0x0000002003037836 */ /* 0x000fc80000000000 */
[C---:B------:R-:W-:Y:S02]  /*9650*/  IMAD R7, R0.reuse, 0x8, R3 ;  /* 0x0000000800077824 */ /* 0x040fe400078e0203 */
[----:B------:R-:W-:Y:S02]  /*9660*/  VIADD R0, R0, 0x1 ;  /* 0x0000000100007836 */ /* 0x000fe40000000000 */
[----:B------:R-:W0:Y:S03]  /*9670*/  SYNCS.PHASECHK.TRANS64.TRYWAIT P0, [R7+URZ], R2 ;  /* 0x00000002070075a7 */ /* 0x000e26000800017f */
[----:B------:R-:W-:-:S04]  /*9680*/  ISETP.NE.AND P1, PT, R0, 0x4, PT ;  /* 0x000000040000780c */ /* 0x000fc80003f25270 */
[----:B------:R-:W-:Y:S02]  /*9690*/  SEL R5, RZ, 0x1, P1 ;  /* 0x00000001ff057807 */ /* 0x000fe40000800000 */
[----:B------:R-:W-:Y:S02]  /*96a0*/  SEL R0, R0, RZ, P1 ;  /* 0x000000ff00007207 */ /* 0x000fe40000800000 */
[----:B------:R-:W-:-:S03]  /*96b0*/  LOP3.LUT R5, R8, R5, RZ, 0x3c, !PT ;  /* 0x0000000508057212 */ /* 0x000fc600078e3cff */
[----:B------:R-:W-:Y:S01]  /*96c0*/  IMAD R9, R0, 0x8, R3 ;  /* 0x0000000800097824 */ /* 0x000fe200078e0203 */
[----:B------:R-:W-:Y:S01]  /*96d0*/  SHF.L.U32 R4, R5, 0x1f, RZ ;  /* 0x0000001f05047819 */ /* 0x000fe200000006ff */
[----:B0-----:R-:W-:Y:S06]  /*96e0*/  @!P0 BRA `(.L_x_215) ;  /* 0x0000000400088947 */ /* 0x001fec0003800000 */
.L_x_228:
[----:B------:R-:W1:Y:S01]  /*96f0*/  SYNCS.PHASECHK.TRANS64.TRYWAIT P0, [R9+URZ], R4 ;  /* 0x00000004090075a7 */ /* 0x000e62000800017f */
[----:B------:R-:W-:-:S05]  /*9700*/  VIADD R0, R0, 0x1 ;  /* 0x0000000100007836 */ /* 0x000fca0000000000 */
[----:B------:R-:W-:-:S04]  /*9710*/  ISETP.NE.AND P1, PT, R0, 0x4, PT ;  /* 0x000000040000780c */ /* 0x000fc80003f25270 */
[----:B0-----:R-:W-:Y:S02]  /*9720*/  SEL R2, RZ, 0x1, P1 ;  /* 0x00000001ff027807 */ /* 0x001fe40000800000 */
[----:B------:R-:W-:Y:S02]  /*9730*/  SEL R0, R0, RZ, P1 ;  /* 0x000000ff00007207 */ /* 0x000fe40000800000 */
[----:B------:R-:W-:-:S03]  /*9740*/  LOP3.LUT R7, R5, R2, RZ, 0x3c, !PT ;  /* 0x0000000205077212 */ /* 0x000fc600078e3cff */
[----:B------:R-:W-:Y:S01]  /*9750*/  IMAD R6, R0, 0x8, R3 ;  /* 0x0000000800067824 */ /* 0x000fe200078e0203 */
[----:B------:R-:W-:Y:S01]  /*9760*/  SHF.L.U32 R5, R7, 0x1f, RZ ;  /* 0x0000001f07057819 */ /* 0x000fe200000006ff */
[----:B-1----:R-:W-:Y:S06]  /*9770*/  @!P0 BRA `(.L_x_216) ;  /* 0x0000000000f88947 */ /* 0x002fec0003800000 */
.L_x_229:
[----:B------:R-:W1:Y:S01]  /*9780*/  SYNCS.PHASECHK.TRANS64.TRYWAIT P0, [R6+URZ], R5 ;  /* 0x00000005060075a7 */ /* 0x000e62000800017f */
[----:B------:R-:W-:-:S05]  /*9790*/  VIADD R0, R0, 0x1 ;  /* 0x0000000100007836 */ /* 0x000fca0000000000 */
[----:B------:R-:W-:-:S04]  /*97a0*/  ISETP.NE.AND P1, PT, R0, 0x4, PT ;  /* 0x000000040000780c */ /* 0x000fc80003f25270 */
[----:B------:R-:W-:Y:S02]  /*97b0*/  SEL R2, RZ, 0x1, P1 ;  /* 0x00000001ff027807 */ /* 0x000fe40000800000 */
[----:B------:R-:W-:Y:S02]  /*97c0*/  SEL R0, R0, RZ, P1 ;  /* 0x000000ff00007207 */ /* 0x000fe40000800000 */
[----:B------:R-:W-:Y:S01]  /*97d0*/  LOP3.LUT R2, R7, R2, RZ, 0x3c, !PT ;  /* 0x0000000207027212 */ /* 0x000fe200078e3cff */
[----:B-1----:R-:W-:Y:S06]  /*97e0*/  @!P0 BRA `(.L_x_217) ;  /* 0x0000000000f08947 */ /* 0x002fec0003800000 */
.L_x_230:
[----:B------:R-:W-:Y:S01]  /*97f0*/  IMAD R3, R0, 0x8, R3 ;  /* 0x0000000800037824 */ /* 0x000fe200078e0203 */
[----:B------:R-:W-:-:S07]  /*9800*/  SHF.L.U32 R0, R2, 0x1f, RZ ;  /* 0x0000001f02007819 */ /* 0x000fce00000006ff */
.L_x_218:
[----:B--2---:R2:W3:Y:S02]  /*9810*/  SYNCS.PHASECHK.TRANS64.TRYWAIT P0, [R3+URZ], R0 ;  /* 0x00000000030075a7 */ /* 0x0044e4000800017f */
[----:B---3--:R-:W-:Y:S05]  /*9820*/  @!P0 NANOSLEEP.SYNCS 0x989680 ;  /* 0x009896800000895d */ /* 0x008fea0003900000 */
[----:B------:R-:W3:Y:S02]  /*9830*/  @!P0 SYNCS.PHASECHK.TRANS64 P0, [R3+URZ], R0 ;  /* 0x00000000030085a7 */ /* 0x000ee4000800007f */
[----:B---3--:R-:W-:Y:S05]  /*9840*/  @!P0 BRA `(.L_x_218) ;  /* 0xfffffffc00f08947 */ /* 0x008fea000383ffff */
.L_x_213:
[----:B------:R-:W-:Y:S05]  /*9850*/  BSYNC B0 ;  /* 0x0000000000007941 */ /* 0x000fea0003800000 */
.L_x_212:
[----:B------:R-:W-:Y:S05]  /*9860*/  EXIT ;  /* 0x000000000000794d */ /* 0x000fea0003800000 */
.L_x_14:
[----:B0-----:R0:W1:Y:S02]  /*9870*/  SYNCS.PHASECHK.TRANS64.TRYWAIT P0, [R109+URZ], R0 ;  /* 0x000000006d0075a7 */ /* 0x001064000800017f */
[----:B-1----:R-:W-:Y:S05]  /*9880*/  @!P0 NANOSLEEP.SYNCS 0x989680 ;  /* 0x009896800000895d */ /* 0x002fea0003900000 */
[----:B------:R-:W1:Y:S02]  /*9890*/  @!P0 SYNCS.PHASECHK.TRANS64 P0, [R109+URZ], R0 ;  /* 0x000000006d0085a7 */ /* 0x000e64000800007f */
[----:B-1----:R-:W-:Y:S05]  /*98a0*/  @!P0 BRA `(.L_x_14) ;  /* 0xfffffffc00f08947 */ /* 0x002fea000383ffff */
[----:B------:R-:W-:Y:S05]  /*98b0*/  BRA `(.L_x_219) ;  /* 0xffffff7c00347947 */ /* 0x000fea000383ffff */
.L_x_19:
[----:B-1----:R1:W2:Y:S02]  /*98c0*/  SYNCS.PHASECHK.TRANS64.TRYWAIT P1, [R3+URZ], R0 ;  /* 0x00000000030075a7 */ /* 0x0022a4000802017f */
[----:B--2---:R-:W-:Y:S05]  /*98d0*/  @!P1 NANOSLEEP.SYNCS 0x989680 ;  /* 0x009896800000995d */ /* 0x004fea0003900000 */
[----:B------:R-:W2:Y:S02]  /*98e0*/  @!P1 SYNCS.PHASECHK.TRANS64 P1, [R3+URZ], R0 ;  /* 0x00000000030095a7 */ /* 0x000ea4000802007f */
[----:B--2---:R-:W-:Y:S05]  /*98f0*/  @!P1 BRA `(.L_x_19) ;  /* 0xfffffffc00f09947 */ /* 0x004fea000383ffff */
[----:B------:R-:W-:Y:S05]  /*9900*/  BRA `(.L_x_18) ;  /* 0xffffff7c00a87947 */ /* 0x000fea000383ffff */
.L_x_24:
[----:B-1----:R-:W-:-:S04]  /*9910*/  IMAD.U32 R4, RZ, RZ, UR8 ;  /* 0x00000008ff047e24 */ /* 0x002fc8000f8e00ff */
[----:B------:R1:W2:Y:S03]  /*9920*/  SYNCS.PHASECHK.TRANS64.TRYWAIT P1, [R4+URZ], R3 ;  /* 0x00000003040075a7 */ /* 0x0002a6000802017f */
[----:B--2---:R-:W-:Y:S05]  /*9930*/  @!P1 NANOSLEEP.SYNCS 0x989680 ;  /* 0x009896800000995d */ /* 0x004fea0003900000 */
[----:B------:R-:W2:Y:S02]  /*9940*/  @!P1 SYNCS.PHASECHK.TRANS64 P1, [R4+URZ], R3 ;  /* 0x00000003040095a7 */ /* 0x000ea4000802007f */
[----:B--2---:R-:W-:Y:S05]  /*9950*/  @!P1 BRA `(.L_x_24) ;  /* 0xfffffffc00ec9947 */ /* 0x004fea000383ffff */
[----:B------:R-:W-:Y:S05]  /*9960*/  BRA `(.L_x_23) ;  /* 0xffffff8c00e87947 */ /* 0x000fea000383ffff */
.L_x_30:
[----:B0-----:R0:W1:Y:S02]  /*9970*/  SYNCS.PHASECHK.TRANS64.TRYWAIT P0, [R109+URZ+0x10], R0 ;  /* 0x000010006d0075a7 */ /* 0x001064000800017f */
[----:B-1----:R-:W-:Y:S05]  /*9980*/  @!P0 NANOSLEEP.SYNCS 0x989680 ;  /* 0x009896800000895d */ /* 0x002fea0003900000 */
[----:B------:R-:W1:Y:S02]  /*9990*/  @!P0 SYNCS.PHASECHK.TRANS64 P0, [R109+URZ+0x10], R0 ;  /* 0x000010006d0085a7 */ /* 0x000e64000800007f */
[----:B-1----:R-:W-:Y:S05]  /*99a0*/  @!P0 BRA `(.L_x_30) ;  /* 0xfffffffc00f08947 */ /* 0x002fea000383ffff */
[----:B------:R-:W-:Y:S05]  /*99b0*/  BRA `(.L_x_220) ;  /* 0xffffffa000947947 */ /* 0x000fea000383ffff */
.L_x_199:
[----:B------:R-:W-:Y:S01]  /*99c0*/  BSSY B1, `(.L_x_221) ;  /* 0x0000006000017945 */ /* 0x000fe20003800000 */
[----:B------:R-:W-:-:S07]  /*99d0*/  IMAD.MOV.U32 R15, RZ, RZ, -0x1 ;  /* 0xffffffffff0f7424 */ /* 0x000fce00078e00ff */
[----:B------:R-:W-:Y:S05]  /*99e0*/  WARPSYNC.COLLECTIVE R15, `(.L_x_222) ;  /* 0x000000000f0c7348 */ /* 0x000fea0003c00000 */
[----:B------:R-:W-:Y:S02]  /*99f0*/  ELECT P6, UR62, PT ;  /* 0x00000000003e782f */ /* 0x000fe400038c0000 */
[----:B------:R-:W-:Y:S01]  /*9a00*/  MOV R14, UR62 ;  /* 0x0000003e000e7c02 */ /* 0x000fe20008000f00 */
[----:B------:R-:W-:Y:S10]  /*9a10*/  ENDCOLLECTIVE ;  /* 0x000000000000791b */ /* 0x000ff40003800000 */
.L_x_222:
[----:B------:R-:W-:Y:S05]  /*9a20*/  BSYNC B1 ;  /* 0x0000000000017941 */ /* 0x000fea0003800000 */
.L_x_221:
[----:B------:R-:W-:Y:S05]  /*9a30*/  BRA `(.L_x_223) ;  /* 0xffffffec00d07947 */ /* 0x000fea000383ffff */
.L_x_202:
[----:B-1----:R1:W2:Y:S02]  /*9a40*/  SYNCS.PHASECHK.TRANS64.TRYWAIT P1, [R10+URZ+0x20], R5 ;  /* 0x000020050a0075a7 */ /* 0x0022a4000802017f */
[----:B--2---:R-:W-:Y:S05]  /*9a50*/  @!P1 NANOSLEEP.SYNCS 0x989680 ;  /* 0x009896800000995d */ /* 0x004fea0003900000 */
[----:B------:R-:W2:Y:S02]  /*9a60*/  @!P1 SYNCS.PHASECHK.TRANS64 P1, [R10+URZ+0x20], R5 ;  /* 0x000020050a0095a7 */ /* 0x000ea4000802007f */
[----:B--2---:R-:W-:Y:S05]  /*9a70*/  @!P1 BRA `(.L_x_202) ;  /* 0xfffffffc00f09947 */ /* 0x004fea000383ffff */
[----:B------:R-:W-:Y:S05]  /*9a80*/  BRA `(.L_x_224) ;  /* 0xfffffff000047947 */ /* 0x000fea000383ffff */
.L_x_211:
[----:B------:R-:W-:Y:S01]  /*9a90*/  BSSY B0, `(.L_x_225) ;  /* 0x0000006000007945 */ /* 0x000fe20003800000 */
[----:B------:R-:W-:-:S07]  /*9aa0*/  IMAD.MOV.U32 R15, RZ, RZ, -0x1 ;  /* 0xffffffffff0f7424 */ /* 0x000fce00078e00ff */
[----:B------:R-:W-:Y:S05]  /*9ab0*/  WARPSYNC.COLLECTIVE R15, `(.L_x_226) ;  /* 0x000000000f0c7348 */ /* 0x000fea0003c00000 */
[----:B------:R-:W-:Y:S02]  /*9ac0*/  ELECT P6, UR62, PT ;  /* 0x00000000003e782f */ /* 0x000fe400038c0000 */
[----:B------:R-:W-:Y:S01]  /*9ad0*/  MOV R14, UR62 ;  /* 0x0000003e000e7c02 */ /* 0x000fe20008000f00 */
[----:B------:R-:W-:Y:S10]  /*9ae0*/  ENDCOLLECTIVE ;  /* 0x000000000000791b */ /* 0x000ff40003800000 */
.L_x_226:
[----:B------:R-:W-:Y:S05]  /*9af0*/  BSYNC B0 ;  /* 0x0000000000007941 */ /* 0x000fea0003800000 */
.L_x_225:
[----:B------:R-:W-:Y:S05]  /*9b00*/  BRA `(.L_x_227) ;  /* 0xfffffff800a07947 */ /* 0x000fea000383ffff */
.L_x_215:
[----:B0-----:R0:W1:Y:S02]  /*9b10*/  SYNCS.PHASECHK.TRANS64.TRYWAIT P0, [R7+URZ], R2 ;  /* 0x00000002070075a7 */ /* 0x001064000800017f */
[----:B-1----:R-:W-:Y:S05]  /*9b20*/  @!P0 NANOSLEEP.SYNCS 0x989680 ;  /* 0x009896800000895d */ /* 0x002fea0003900000 */
[----:B------:R-:W1:Y:S02]  /*9b30*/  @!P0 SYNCS.PHASECHK.TRANS64 P0, [R7+URZ], R2 ;  /* 0x00000002070085a7 */ /* 0x000e64000800007f */
[----:B-1----:R-:W-:Y:S05]  /*9b40*/  @!P0 BRA `(.L_x_215) ;  /* 0xfffffffc00f08947 */ /* 0x002fea000383ffff */
[----:B------:R-:W-:Y:S05]  /*9b50*/  BRA `(.L_x_228) ;  /* 0xfffffff800e47947 */ /* 0x000fea000383ffff */
.L_x_216:
[----:B0-----:R0:W1:Y:S02]  /*9b60*/  SYNCS.PHASECHK.TRANS64.TRYWAIT P0, [R9+URZ], R4 ;  /* 0x00000004090075a7 */ /* 0x001064000800017f */
[----:B-1----:R-:W-:Y:S05]  /*9b70*/  @!P0 NANOSLEEP.SYNCS 0x989680 ;  /* 0x009896800000895d */ /* 0x002fea0003900000 */
[----:B------:R-:W1:Y:S02]  /*9b80*/  @!P0 SYNCS.PHASECHK.TRANS64 P0, [R9+URZ], R4 ;  /* 0x00000004090085a7 */ /* 0x000e64000800007f */
[----:B-1----:R-:W-:Y:S05]  /*9b90*/  @!P0 BRA `(.L_x_216) ;  /* 0xfffffffc00f08947 */ /* 0x002fea000383ffff */
[----:B------:R-:W-:Y:S05]  /*9ba0*/  BRA `(.L_x_229) ;  /* 0xfffffff800f47947 */ /* 0x000fea000383ffff */
.L_x_217:
[----:B-1----:R1:W2:Y:S02]  /*9bb0*/  SYNCS.PHASECHK.TRANS64.TRYWAIT P0, [R6+URZ], R5 ;  /* 0x00000005060075a7 */ /* 0x0022a4000800017f */
[----:B--2---:R-:W-:Y:S05]  /*9bc0*/  @!P0 NANOSLEEP.SYNCS 0x989680 ;  /* 0x009896800000895d */ /* 0x004fea0003900000 */
[----:B------:R-:W2:Y:S02]  /*9bd0*/  @!P0 SYNCS.PHASECHK.TRANS64 P0, [R6+URZ], R5 ;  /* 0x00000005060085a7 */ /* 0x000ea4000800007f */
[----:B--2---:R-:W-:Y:S05]  /*9be0*/  @!P0 BRA `(.L_x_217) ;  /* 0xfffffffc00f08947 */ /* 0x004fea000383ffff */
[----:B------:R-:W-:Y:S05]  /*9bf0*/  BRA `(.L_x_230) ;  /* 0xfffffff800fc7947 */ /* 0x000fea000383ffff */
.L_x_231:
[----:B------:R-:W-:-:S00]  /*9c00*/  BRA `(.L_x_231) ;  /* 0xfffffffc00fc7947 */ /* 0x000fc0000383ffff */
[----:B------:R-:W-:-:S00]  /*9c10*/  NOP ;  /* 0x0000000000007918 */ /* 0x000fc00000000000 */
        /* <DEDUP_REMOVED lines=14> */
.L_x_232:


//--------------------- .nv.global.init           --------------------------
	.section	.nv.global.init,"aw",@progbits
.nv.global.init:
	.type		$str$22,@object
	.size		$str$22,($str$23 - $str$22)
$str$22:
        /*0000*/ 	.byte	0x6b, 0x5f, 0x74, 0x69, 0x6c, 0x65, 0x5f, 0x63, 0x6f, 0x75, 0x6e, 0x74, 0x20, 0x3e, 0x3d, 0x20
        /*0010*/ 	.byte	0x31, 0x00
	.type		$str$23,@object
	.size		$str$23,(__unnamed_1 - $str$23)
$str$23:
        /*0012*/ 	.byte	0x2f, 0x74, 0x6d, 0x70, 0x2f, 0x63, 0x75, 0x74, 0x6c, 0x61, 0x73, 0x73, 0x5f, 0x73, 0x77, 0x65
        /*0022*/ 	.byte	0x65, 0x70, 0x5f, 0x73, 0x72, 0x63, 0x2f, 0x69, 0x6e, 0x63, 0x6c, 0x75, 0x64, 0x65, 0x2f, 0x63
        /*0032*/ 	.byte	0x75, 0x74, 0x6c, 0x61, 0x73, 0x73, 0x2f, 0x67, 0x65, 0x6d, 0x6d, 0x2f, 0x63, 0x6f, 0x6c, 0x6c
        /*0042*/ 	.byte	0x65, 0x63, 0x74, 0x69, 0x76, 0x65, 0x2f, 0x73, 0x6d, 0x39, 0x30, 0x5f, 0x6d, 0x6d, 0x61, 0x5f
        /*0052*/ 	.byte	0x74, 0x6d, 0x61, 0x5f, 0x67, 0x6d, 0x6d, 0x61, 0x5f, 0x73, 0x73, 0x5f, 0x77, 0x61, 0x72, 0x70
        /*0062*/ 	.byte	0x73, 0x70, 0x65, 0x63, 0x69, 0x61, 0x6c, 0x69, 0x7a, 0x65, 0x64, 0x2e, 0x68, 0x70, 0x70, 0x00
	.type		__unnamed_1,@object
	.size		__unnamed_1,(.L_0 - __unnamed_1)
__unnamed_1:
        /*0072*/ 	.byte	0x76, 0x6f, 0x69, 0x64, 0x20, 0x63, 0x75, 0x74, 0x6c, 0x61, 0x73, 0x73, 0x3a, 0x3a, 0x67, 0x65
        /* <DEDUP_REMOVED lines=171> */
        /*0b32*/ 	.byte	0x75, 0x74, 0x65, 0x3a, 0x3a, 0x69, 0x64, 0x65, 0x6e, 0x74, 0x69, 0x74, 0x79, 0x5d, 0x00
.L_0:


//--------------------- .nv.shared._ZN7cutlass13device_kernelINS_4gemm6kernel13GemmUniversalIN4cute5tupleIJiiiiEEENS1_10collective13CollectiveMmaINS1_34MainloopSm90TmaGmmaWarpSpecializedILi4ENS5_IJNS4_1CILi1EEESB_SB_EEENS1_32KernelTmaWarpSpecializedPingpongEEENS5_IJNSA_ILi64EEENSA_ILi160EEENSA_ILi256EEEEEEaNS5_IJlSB_lEEEaSJ_NS4_8TiledMMAINS4_8MMA_AtomIJNS4_4SM904GMMA26MMA_64x32x32_S32S8S8_SS_TNEEEENS4_6LayoutISC_NS5_IJNSA_ILi0EEESR_SR_EEEEENS5_IJNS4_10UnderscoreESU_SU_EEEEENS4_13SM90_TMA_LOADENS4_14ComposedLayoutINS4_7SwizzleILi3ELi4ELi3EEENS4_18smem_ptr_flag_bitsILi8EEENSQ_INS5_IJNSA_ILi8EEENSA_ILi128EEEEEENS5_IJS14_SB_EEEEEEEvNS4_8identityESX_S18_vS19_EENS_8epilogue10collective6detail29Sm90TmaWarpSpecializedAdapterINS1C_15DefaultEpilogueIaSJ_SJ_NS1B_6thread17LinearCombinationIaLi1EiiLNS1G_9ScaleType4KindE0ELNS_15FloatRoundStyleE2EaEENS1_15EpilogueDefaultEEEEEvvEEEEvNT_6ParamsE --------------------------
	.section	.nv.shared._ZN7cutlass13device_kernelINS_4gemm6kernel13GemmUniversalIN4cute5tupleIJiiiiEEENS1_10collective13CollectiveMmaINS1_34MainloopSm90TmaGmmaWarpSpecializedILi4ENS5_IJNS4_1CILi1EEESB_SB_EEENS1_32KernelTmaWarpSpecializedPingpongEEENS5_IJNSA_ILi64EEENSA_ILi160EEENSA_ILi256EEEEEEaNS5_IJlSB_lEEEaSJ_NS4_8TiledMMAINS4_8MMA_AtomIJNS4_4SM904GMMA26MMA_64x32x32_S32S8S8_SS_TNEEEENS4_6LayoutISC_NS5_IJNSA_ILi0EEESR_SR_EEEEENS5_IJNS4_10UnderscoreESU_SU_EEEEENS4_13SM90_TMA_LOADENS4_14ComposedLayoutINS4_7SwizzleILi3ELi4ELi3EEENS4_18smem_ptr_flag_bitsILi8EEENSQ_INS5_IJNSA_ILi8EEENSA_ILi128EEEEEENS5_IJS14_SB_EEEEEEEvNS4_8identityESX_S18_vS19_EENS_8epilogue10collective6detail29Sm90TmaWarpSpecializedAdapterINS1C_15DefaultEpilogueIaSJ_SJ_NS1B_6thread17LinearCombinationIaLi1EiiLNS1G_9ScaleType4KindE0ELNS_15FloatRoundStyleE2EaEENS1_15EpilogueDefaultEEEEEvvEEEEvNT_6ParamsE,"aw",@nobits
	.sectionflags	@""
	.align	16
	.zero		1024


//--------------------- .nv.shared.reserved.0     --------------------------
	.section	.nv.shared.reserved.0,"aw",@nobits
	.weak		__nv_reservedSMEM_offset_0_alias
	.size		__nv_reservedSMEM_offset_0_alias, 0, 0
	.other		__nv_reservedSMEM_offset_0_alias,@"STO_CUDA_RESERVED_SHARED STV_DEFAULT"
__nv_reservedSMEM_offset_0_alias:
	.zero		0


//--------------------- .nv.global                --------------------------
	.section	.nv.global,"aw",@nobits
.nv.global:
	.type		_ZN40_INTERNAL_4488511e_4_k_cu_0a43760c_140714cute1_E,@object
	.size		_ZN40_INTERNAL_4488511e_4_k_cu_0a43760c_140714cute1_E,(_ZN40_INTERNAL_4488511e_4_k_cu_0a43760c_140714cuda3std3__45__cpo6cbeginE - _ZN40_INTERNAL_4488511e_4_k_cu_0a43760c_140714cute1_E)
_ZN40_INTERNAL_4488511e_4_k_cu_0a43760c_140714cute1_E:
	.zero		1
	.type		_ZN40_INTERNAL_4488511e_4_k_cu_0a43760c_140714cuda3std3__45__cpo6cbeginE,@object
	.size		_ZN40_INTERNAL_4488511e_4_k_cu_0a43760c_140714cuda3std3__45__cpo6cbeginE,(_ZN40_INTERNAL_4488511e_4_k_cu_0a43760c_140714cuda3std3__48in_placeE - _ZN40_INTERNAL_4488511e_4_k_cu_0a43760c_140714cuda3std3__45__cpo6cbeginE)
_ZN40_INTERNAL_4488511e_4_k_cu_0a43760c_140714cuda3std3__45__cpo6cbeginE:
	.zero		1
	.type		_ZN40_INTERNAL_4488511e_4_k_cu_0a43760c_140714cuda3std3__48in_placeE,@object
	.size		_ZN40_INTERNAL_4488511e_4_k_cu_0a43760c_140714cuda3std3__48in_placeE,(_ZN40_INTERNAL_4488511e_4_k_cu_0a43760c_140714cuda3std6ranges3__45__cpo9iter_moveE - _ZN40_INTERNAL_4488511e_4_k_cu_0a43760c_140714cuda3std3__48in_placeE)
_ZN40_INTERNAL_4488511e_4_k_cu_0a43760c_140714cuda3std3__48in_placeE:
	.zero		1
	.type		_ZN40_INTERNAL_4488511e_4_k_cu_0a43760c_140714cuda3std6ranges3__45__cpo9iter_moveE,@object
	.size		_ZN40_INTERNAL_4488511e_4_k_cu_0a43760c_140714cuda3std6ranges3__45__cpo9iter_moveE,(_ZN40_INTERNAL_4488511e_4_k_cu_0a43760c_140714cuda3std3__45__cpo5beginE - _ZN40_INTERNAL_4488511e_4_k_cu_0a43760c_140714cuda3std6ranges3__45__cpo9iter_moveE)
_ZN40_INTERNAL_4488511e_4_k_cu_0a43760c_140714cuda3std6ranges3__45__cpo9iter_moveE:
	.zero		1
	.type		_ZN40_INTERNAL_4488511e_4_k_cu_0a43760c_140714cuda3std3__45__cpo5beginE,@object
	.size		_ZN40_INTERNAL_4488511e_4_k_cu_0a43760c_140714cuda3std3__45__cpo5beginE,(_ZN40_INTERNAL_4488511e_4_k_cu_0a43760c_140714cuda3std3__442_GLOBAL__N__4488511e_4_k_cu_0a43760c_140716ignoreE - _ZN40_INTERNAL_4488511e_4_k_cu_0a43760c_140714cuda3std3__45__cpo5beginE)
_ZN40_INTERNAL_4488511e_4_k_cu_0a43760c_140714cuda3std3__45__cpo5beginE:
	.zero		1
	.type		_ZN40_INTERNAL_4488511e_4_k_cu_0a43760c_140714cuda3std3__442_GLOBAL__N__4488511e_4_k_cu_0a43760c_140716ignoreE,@object
	.size		_ZN40_INTERNAL_4488511e_4_k_cu_0a43760c_140714cuda3std3__442_GLOBAL__N__4488511e_4_k_cu_0a43760c_140716ignoreE,(_ZN40_INTERNAL_4488511e_4_k_cu_0a43760c_140714cute7productE - _ZN40_INTERNAL_4488511e_4_k_cu_0a43760c_140714cuda3std3__442_GLOBAL__N__4488511e_4_k_cu_0a43760c_140716ignoreE)
_ZN40_INTERNAL_4488511e_4_k_cu_0a43760c_140714cuda3std3__442_GLOBAL__N__4488511e_4_k_cu_0a43760c_140716ignoreE:
	.zero		1
	.type		_ZN40_INTERNAL_4488511e_4_k_cu_0a43760c_140714cute7productE,@object
	.size		_ZN40_INTERNAL_4488511e_4_k_cu_0a43760c_140714cute7productE,(_ZN40_INTERNAL_4488511e_4_k_cu_0a43760c_140714cuda3std3__45__cpo3endE - _ZN40_INTERNAL_4488511e_4_k_cu_0a43760c_140714cute7productE)
_ZN40_INTERNAL_4488511e_4_k_cu_0a43760c_140714cute7productE:
	.zero		1
	.type		_ZN40_INTERNAL_4488511e_4_k_cu_0a43760c_140714cuda3std3__45__cpo3endE,@object
	.size		_ZN40_INTERNAL_4488511e_4_k_cu_0a43760c_140714cuda3std3__45__cpo3endE,(_ZN40_INTERNAL_4488511e_4_k_cu_0a43760c_140714cuda3std3__419piecewise_constructE - _ZN40_INTERNAL_4488511e_4_k_cu_0a43760c_140714cuda3std3__45__cpo3endE)
_ZN40_INTERNAL_4488511e_4_k_cu_0a43760c_140714cuda3std3__45__cpo3endE:
	.zero		1
	.type		_ZN40_INTERNAL_4488511e_4_k_cu_0a43760c_140714cuda3std3__419piecewise_constructE,@object
	.size		_ZN40_INTERNAL_4488511e_4_k_cu_0a43760c_140714cuda3std3__419piecewise_constructE,(_ZN40_INTERNAL_4488511e_4_k_cu_0a43760c_140714cuda3std3__45__cpo4cendE - _ZN40_INTERNAL_4488511e_4_k_cu_0a43760c_140714cuda3std3__419piecewise_constructE)
_ZN40_INTERNAL_4488511e_4_k_cu_0a43760c_140714cuda3std3__419piecewise_constructE:
	.zero		1
	.type		_ZN40_INTERNAL_4488511e_4_k_cu_0a43760c_140714cuda3std3__45__cpo4cendE,@object
	.size		_ZN40_INTERNAL_4488511e_4_k_cu_0a43760c_140714cuda3std3__45__cpo4cendE,(_ZN40_INTERNAL_4488511e_4_k_cu_0a43760c_140714cuda3std6ranges3__45__cpo4swapE - _ZN40_INTERNAL_4488511e_4_k_cu_0a43760c_140714cuda3std3__45__cpo4cendE)
_ZN40_INTERNAL_4488511e_4_k_cu_0a43760c_140714cuda3std3__45__cpo4cendE:
	.zero		1
	.type		_ZN40_INTERNAL_4488511e_4_k_cu_0a43760c_140714cuda3std6ranges3__45__cpo4swapE,@object
	.size		_ZN40_INTERNAL_4488511e_4_k_cu_0a43760c_140714cuda3std6ranges3__45__cpo4swapE,(.L_8 - _ZN40_INTERNAL_4488511e_4_k_cu_0a43760c_140714cuda3std6ranges3__45__cpo4swapE)
_ZN40_INTERNAL_4488511e_4_k_cu_0a43760c_140714cuda3std6ranges3__45__cpo4swapE:
	.zero		1
.L_8:


//--------------------- .nv.constant0._ZN7cutlass13device_kernelINS_4gemm6kernel13GemmUniversalIN4cute5tupleIJiiiiEEENS1_10collective13CollectiveMmaINS1_34MainloopSm90TmaGmmaWarpSpecializedILi4ENS5_IJNS4_1CILi1EEESB_SB_EEENS1_32KernelTmaWarpSpecializedPingpongEEENS5_IJNSA_ILi64EEENSA_ILi160EEENSA_ILi256EEEEEEaNS5_IJlSB_lEEEaSJ_NS4_8TiledMMAINS4_8MMA_AtomIJNS4_4SM904GMMA26MMA_64x32x32_S32S8S8_SS_TNEEEENS4_6LayoutISC_NS5_IJNSA_ILi0EEESR_SR_EEEEENS5_IJNS4_10UnderscoreESU_SU_EEEEENS4_13SM90_TMA_LOADENS4_14ComposedLayoutINS4_7SwizzleILi3ELi4ELi3EEENS4_18smem_ptr_flag_bitsILi8EEENSQ_INS5_IJNSA_ILi8EEENSA_ILi128EEEEEENS5_IJS14_SB_EEEEEEEvNS4_8identityESX_S18_vS19_EENS_8epilogue10collective6detail29Sm90TmaWarpSpecializedAdapterINS1C_15DefaultEpilogueIaSJ_SJ_NS1B_6thread17LinearCombinationIaLi1EiiLNS1G_9ScaleType4KindE0ELNS_15FloatRoundStyleE2EaEENS1_15EpilogueDefaultEEEEEvvEEEEvNT_6ParamsE --------------------------
	.section	.nv.constant0._ZN7cutlass13device_kernelINS_4gemm6kernel13GemmUniversalIN4cute5tupleIJiiiiEEENS1_10collective13CollectiveMmaINS1_34MainloopSm90TmaGmmaWarpSpecializedILi4ENS5_IJNS4_1CILi1EEESB_SB_EEENS1_32KernelTmaWarpSpecializedPingpongEEENS5_IJNSA_ILi64EEENSA_ILi160EEENSA_ILi256EEEEEEaNS5_IJlSB_lEEEaSJ_NS4_8TiledMMAINS4_8MMA_AtomIJNS4_4SM904GMMA26MMA_64x32x32_S32S8S8_SS_TNEEEENS4_6LayoutISC_NS5_IJNSA_ILi0EEESR_SR_EEEEENS5_IJNS4_10UnderscoreESU_SU_EEEEENS4_13SM90_TMA_LOADENS4_14ComposedLayoutINS4_7SwizzleILi3ELi4ELi3EEENS4_18smem_ptr_flag_bitsILi8EEENSQ_INS5_IJNSA_ILi8EEENSA_ILi128EEEEEENS5_IJS14_SB_EEEEEEEvNS4_8identityESX_S18_vS19_EENS_8epilogue10collective6detail29Sm90TmaWarpSpecializedAdapterINS1C_15DefaultEpilogueIaSJ_SJ_NS1B_6thread17LinearCombinationIaLi1EiiLNS1G_9ScaleType4KindE0ELNS_15FloatRoundStyleE2EaEENS1_15EpilogueDefaultEEEEEvvEEEEvNT_6ParamsE,"a",@progbits
	.sectionflags	@""
	.align	4
.nv.constant0._ZN7cutlass13device_kernelINS_4gemm6kernel13GemmUniversalIN4cute5tupleIJiiiiEEENS1_10collective13CollectiveMmaINS1_34MainloopSm90TmaGmmaWarpSpecializedILi4ENS5_IJNS4_1CILi1EEESB_SB_EEENS1_32KernelTmaWarpSpecializedPingpongEEENS5_IJNSA_ILi64EEENSA_ILi160EEENSA_ILi256EEEEEEaNS5_IJlSB_lEEEaSJ_NS4_8TiledMMAINS4_8MMA_AtomIJNS4_4SM904GMMA26MMA_64x32x32_S32S8S8_SS_TNEEEENS4_6LayoutISC_NS5_IJNSA_ILi0EEESR_SR_EEEEENS5_IJNS4_10UnderscoreESU_SU_EEEEENS4_13SM90_TMA_LOADENS4_14ComposedLayoutINS4_7SwizzleILi3ELi4ELi3EEENS4_18smem_ptr_flag_bitsILi8EEENSQ_INS5_IJNSA_ILi8EEENSA_ILi128EEEEEENS5_IJS14_SB_EEEEEEEvNS4_8identityESX_S18_vS19_EENS_8epilogue10collective6detail29Sm90TmaWarpSpecializedAdapterINS1C_15DefaultEpilogueIaSJ_SJ_NS1B_6thread17LinearCombinationIaLi1EiiLNS1G_9ScaleType4KindE0ELNS_15FloatRoundStyleE2EaEENS1_15EpilogueDefaultEEEEEvvEEEEvNT_6ParamsE:
	.zero		1664


//--------------------- SYMBOLS --------------------------

	.type		.nv.reservedSmem.offset0,@object
	.size		.nv.reservedSmem.offset0,0x4
	.type		__assertfail,@function
